//
// Generated by NVIDIA NVVM Compiler
//
// Compiler Build ID: CL-36424714
// Cuda compilation tools, release 13.0, V13.0.88
// Based on NVVM 20.0.0
//

.version 9.0
.target sm_100
.address_size 64

	// .globl	_Z13WakeGpuKerneli
// _ZZ23CalculateKIterLeadBlockPjjjE9leadBlock has been demoted
// _ZZ30CalculateKIterLeadRowAndColumnPjjjE9leadBlock has been demoted
// _ZZ30CalculateKIterLeadRowAndColumnPjjjE8curBlock has been demoted
// _ZZ28CalculateKIterRestLeadBlocksPjjjE7leadRow has been demoted
// _ZZ28CalculateKIterRestLeadBlocksPjjjE7leadCol has been demoted
// _ZZ24CalculateK1IterLeadBlockPjjjE12sharedMatrix has been demoted
// _ZZ27CalculateK1IterRowAndColumnPjjjE7leadRow has been demoted
// _ZZ27CalculateK1IterRowAndColumnPjjjE7leadCol has been demoted
// _ZZ19CalculateRestBlocksPjjjE7leadRow has been demoted
// _ZZ19CalculateRestBlocksPjjjE7leadCol has been demoted

.visible .entry _Z13WakeGpuKerneli(
	.param .u32 _Z13WakeGpuKerneli_param_0
)
{


	ret;

}
	// .globl	_Z23CalculateKIterLeadBlockPjjj
.visible .entry _Z23CalculateKIterLeadBlockPjjj(
	.param .u64 .ptr .align 1 _Z23CalculateKIterLeadBlockPjjj_param_0,
	.param .u32 _Z23CalculateKIterLeadBlockPjjj_param_1,
	.param .u32 _Z23CalculateKIterLeadBlockPjjj_param_2
)
{
	.reg .pred 	%p<40>;
	.reg .b32 	%r<150>;
	.reg .b64 	%rd<5>;
	// demoted variable
	.shared .align 4 .b8 _ZZ23CalculateKIterLeadBlockPjjjE9leadBlock[4096];
	ld.param.u64 	%rd2, [_Z23CalculateKIterLeadBlockPjjj_param_0];
	ld.param.u32 	%r42, [_Z23CalculateKIterLeadBlockPjjj_param_1];
	ld.param.u32 	%r43, [_Z23CalculateKIterLeadBlockPjjj_param_2];
	mov.u32 	%r1, %tid.y;
	mov.u32 	%r2, %tid.x;
	shl.b32 	%r3, %r43, 5;
	add.s32 	%r4, %r3, %r1;
	add.s32 	%r5, %r3, %r2;
	max.u32 	%r44, %r4, %r5;
	setp.ge.u32 	%p1, %r44, %r42;
	@%p1 bra 	$L__BB1_68;
	add.s32 	%r6, %r3, 32;
	setp.ge.u32 	%p2, %r4, %r6;
	setp.lt.u32 	%p3, %r4, %r3;
	or.pred  	%p4, %p2, %p3;
	@%p4 bra 	$L__BB1_68;
	setp.ge.u32 	%p5, %r5, %r6;
	setp.lt.u32 	%p6, %r5, %r3;
	or.pred  	%p7, %p5, %p6;
	@%p7 bra 	$L__BB1_68;
	mad.lo.s32 	%r45, %r4, %r42, %r5;
	cvta.to.global.u64 	%rd3, %rd2;
	mul.wide.u32 	%rd4, %r45, 4;
	add.s64 	%rd1, %rd3, %rd4;
	ld.global.u32 	%r46, [%rd1];
	shl.b32 	%r47, %r1, 5;
	add.s32 	%r48, %r47, %r2;
	shl.b32 	%r49, %r48, 2;
	mov.u32 	%r50, _ZZ23CalculateKIterLeadBlockPjjjE9leadBlock;
	add.s32 	%r7, %r50, %r49;
	st.shared.u32 	[%r7], %r46;
	bar.sync 	0;
	shl.b32 	%r51, %r1, 7;
	add.s32 	%r8, %r50, %r51;
	ld.shared.u32 	%r52, [%r8];
	shl.b32 	%r53, %r2, 2;
	add.s32 	%r9, %r50, %r53;
	ld.shared.u32 	%r54, [%r9];
	add.s32 	%r10, %r54, %r52;
	ld.shared.u32 	%r55, [%r7];
	setp.ge.u32 	%p8, %r10, %r55;
	@%p8 bra 	$L__BB1_5;
	st.shared.u32 	[%r7], %r10;
$L__BB1_5:
	bar.sync 	0;
	ld.shared.u32 	%r56, [%r8+4];
	ld.shared.u32 	%r57, [%r9+128];
	add.s32 	%r11, %r57, %r56;
	ld.shared.u32 	%r58, [%r7];
	setp.ge.u32 	%p9, %r11, %r58;
	@%p9 bra 	$L__BB1_7;
	st.shared.u32 	[%r7], %r11;
$L__BB1_7:
	bar.sync 	0;
	ld.shared.u32 	%r59, [%r8+8];
	ld.shared.u32 	%r60, [%r9+256];
	add.s32 	%r12, %r60, %r59;
	ld.shared.u32 	%r61, [%r7];
	setp.ge.u32 	%p10, %r12, %r61;
	@%p10 bra 	$L__BB1_9;
	st.shared.u32 	[%r7], %r12;
$L__BB1_9:
	bar.sync 	0;
	ld.shared.u32 	%r62, [%r8+12];
	ld.shared.u32 	%r63, [%r9+384];
	add.s32 	%r13, %r63, %r62;
	ld.shared.u32 	%r64, [%r7];
	setp.ge.u32 	%p11, %r13, %r64;
	@%p11 bra 	$L__BB1_11;
	st.shared.u32 	[%r7], %r13;
$L__BB1_11:
	bar.sync 	0;
	ld.shared.u32 	%r65, [%r8+16];
	ld.shared.u32 	%r66, [%r9+512];
	add.s32 	%r14, %r66, %r65;
	ld.shared.u32 	%r67, [%r7];
	setp.ge.u32 	%p12, %r14, %r67;
	@%p12 bra 	$L__BB1_13;
	st.shared.u32 	[%r7], %r14;
$L__BB1_13:
	bar.sync 	0;
	ld.shared.u32 	%r68, [%r8+20];
	ld.shared.u32 	%r69, [%r9+640];
	add.s32 	%r15, %r69, %r68;
	ld.shared.u32 	%r70, [%r7];
	setp.ge.u32 	%p13, %r15, %r70;
	@%p13 bra 	$L__BB1_15;
	st.shared.u32 	[%r7], %r15;
$L__BB1_15:
	bar.sync 	0;
	ld.shared.u32 	%r71, [%r8+24];
	ld.shared.u32 	%r72, [%r9+768];
	add.s32 	%r16, %r72, %r71;
	ld.shared.u32 	%r73, [%r7];
	setp.ge.u32 	%p14, %r16, %r73;
	@%p14 bra 	$L__BB1_17;
	st.shared.u32 	[%r7], %r16;
$L__BB1_17:
	bar.sync 	0;
	ld.shared.u32 	%r74, [%r8+28];
	ld.shared.u32 	%r75, [%r9+896];
	add.s32 	%r17, %r75, %r74;
	ld.shared.u32 	%r76, [%r7];
	setp.ge.u32 	%p15, %r17, %r76;
	@%p15 bra 	$L__BB1_19;
	st.shared.u32 	[%r7], %r17;
$L__BB1_19:
	bar.sync 	0;
	ld.shared.u32 	%r77, [%r8+32];
	ld.shared.u32 	%r78, [%r9+1024];
	add.s32 	%r18, %r78, %r77;
	ld.shared.u32 	%r79, [%r7];
	setp.ge.u32 	%p16, %r18, %r79;
	@%p16 bra 	$L__BB1_21;
	st.shared.u32 	[%r7], %r18;
$L__BB1_21:
	bar.sync 	0;
	ld.shared.u32 	%r80, [%r8+36];
	ld.shared.u32 	%r81, [%r9+1152];
	add.s32 	%r19, %r81, %r80;
	ld.shared.u32 	%r82, [%r7];
	setp.ge.u32 	%p17, %r19, %r82;
	@%p17 bra 	$L__BB1_23;
	st.shared.u32 	[%r7], %r19;
$L__BB1_23:
	bar.sync 	0;
	ld.shared.u32 	%r83, [%r8+40];
	ld.shared.u32 	%r84, [%r9+1280];
	add.s32 	%r20, %r84, %r83;
	ld.shared.u32 	%r85, [%r7];
	setp.ge.u32 	%p18, %r20, %r85;
	@%p18 bra 	$L__BB1_25;
	st.shared.u32 	[%r7], %r20;
$L__BB1_25:
	bar.sync 	0;
	ld.shared.u32 	%r86, [%r8+44];
	ld.shared.u32 	%r87, [%r9+1408];
	add.s32 	%r21, %r87, %r86;
	ld.shared.u32 	%r88, [%r7];
	setp.ge.u32 	%p19, %r21, %r88;
	@%p19 bra 	$L__BB1_27;
	st.shared.u32 	[%r7], %r21;
$L__BB1_27:
	bar.sync 	0;
	ld.shared.u32 	%r89, [%r8+48];
	ld.shared.u32 	%r90, [%r9+1536];
	add.s32 	%r22, %r90, %r89;
	ld.shared.u32 	%r91, [%r7];
	setp.ge.u32 	%p20, %r22, %r91;
	@%p20 bra 	$L__BB1_29;
	st.shared.u32 	[%r7], %r22;
$L__BB1_29:
	bar.sync 	0;
	ld.shared.u32 	%r92, [%r8+52];
	ld.shared.u32 	%r93, [%r9+1664];
	add.s32 	%r23, %r93, %r92;
	ld.shared.u32 	%r94, [%r7];
	setp.ge.u32 	%p21, %r23, %r94;
	@%p21 bra 	$L__BB1_31;
	st.shared.u32 	[%r7], %r23;
$L__BB1_31:
	bar.sync 	0;
	ld.shared.u32 	%r95, [%r8+56];
	ld.shared.u32 	%r96, [%r9+1792];
	add.s32 	%r24, %r96, %r95;
	ld.shared.u32 	%r97, [%r7];
	setp.ge.u32 	%p22, %r24, %r97;
	@%p22 bra 	$L__BB1_33;
	st.shared.u32 	[%r7], %r24;
$L__BB1_33:
	bar.sync 	0;
	ld.shared.u32 	%r98, [%r8+60];
	ld.shared.u32 	%r99, [%r9+1920];
	add.s32 	%r25, %r99, %r98;
	ld.shared.u32 	%r100, [%r7];
	setp.ge.u32 	%p23, %r25, %r100;
	@%p23 bra 	$L__BB1_35;
	st.shared.u32 	[%r7], %r25;
$L__BB1_35:
	bar.sync 	0;
	ld.shared.u32 	%r101, [%r8+64];
	ld.shared.u32 	%r102, [%r9+2048];
	add.s32 	%r26, %r102, %r101;
	ld.shared.u32 	%r103, [%r7];
	setp.ge.u32 	%p24, %r26, %r103;
	@%p24 bra 	$L__BB1_37;
	st.shared.u32 	[%r7], %r26;
$L__BB1_37:
	bar.sync 	0;
	ld.shared.u32 	%r104, [%r8+68];
	ld.shared.u32 	%r105, [%r9+2176];
	add.s32 	%r27, %r105, %r104;
	ld.shared.u32 	%r106, [%r7];
	setp.ge.u32 	%p25, %r27, %r106;
	@%p25 bra 	$L__BB1_39;
	st.shared.u32 	[%r7], %r27;
$L__BB1_39:
	bar.sync 	0;
	ld.shared.u32 	%r107, [%r8+72];
	ld.shared.u32 	%r108, [%r9+2304];
	add.s32 	%r28, %r108, %r107;
	ld.shared.u32 	%r109, [%r7];
	setp.ge.u32 	%p26, %r28, %r109;
	@%p26 bra 	$L__BB1_41;
	st.shared.u32 	[%r7], %r28;
$L__BB1_41:
	bar.sync 	0;
	ld.shared.u32 	%r110, [%r8+76];
	ld.shared.u32 	%r111, [%r9+2432];
	add.s32 	%r29, %r111, %r110;
	ld.shared.u32 	%r112, [%r7];
	setp.ge.u32 	%p27, %r29, %r112;
	@%p27 bra 	$L__BB1_43;
	st.shared.u32 	[%r7], %r29;
$L__BB1_43:
	bar.sync 	0;
	ld.shared.u32 	%r113, [%r8+80];
	ld.shared.u32 	%r114, [%r9+2560];
	add.s32 	%r30, %r114, %r113;
	ld.shared.u32 	%r115, [%r7];
	setp.ge.u32 	%p28, %r30, %r115;
	@%p28 bra 	$L__BB1_45;
	st.shared.u32 	[%r7], %r30;
$L__BB1_45:
	bar.sync 	0;
	ld.shared.u32 	%r116, [%r8+84];
	ld.shared.u32 	%r117, [%r9+2688];
	add.s32 	%r31, %r117, %r116;
	ld.shared.u32 	%r118, [%r7];
	setp.ge.u32 	%p29, %r31, %r118;
	@%p29 bra 	$L__BB1_47;
	st.shared.u32 	[%r7], %r31;
$L__BB1_47:
	bar.sync 	0;
	ld.shared.u32 	%r119, [%r8+88];
	ld.shared.u32 	%r120, [%r9+2816];
	add.s32 	%r32, %r120, %r119;
	ld.shared.u32 	%r121, [%r7];
	setp.ge.u32 	%p30, %r32, %r121;
	@%p30 bra 	$L__BB1_49;
	st.shared.u32 	[%r7], %r32;
$L__BB1_49:
	bar.sync 	0;
	ld.shared.u32 	%r122, [%r8+92];
	ld.shared.u32 	%r123, [%r9+2944];
	add.s32 	%r33, %r123, %r122;
	ld.shared.u32 	%r124, [%r7];
	setp.ge.u32 	%p31, %r33, %r124;
	@%p31 bra 	$L__BB1_51;
	st.shared.u32 	[%r7], %r33;
$L__BB1_51:
	bar.sync 	0;
	ld.shared.u32 	%r125, [%r8+96];
	ld.shared.u32 	%r126, [%r9+3072];
	add.s32 	%r34, %r126, %r125;
	ld.shared.u32 	%r127, [%r7];
	setp.ge.u32 	%p32, %r34, %r127;
	@%p32 bra 	$L__BB1_53;
	st.shared.u32 	[%r7], %r34;
$L__BB1_53:
	bar.sync 	0;
	ld.shared.u32 	%r128, [%r8+100];
	ld.shared.u32 	%r129, [%r9+3200];
	add.s32 	%r35, %r129, %r128;
	ld.shared.u32 	%r130, [%r7];
	setp.ge.u32 	%p33, %r35, %r130;
	@%p33 bra 	$L__BB1_55;
	st.shared.u32 	[%r7], %r35;
$L__BB1_55:
	bar.sync 	0;
	ld.shared.u32 	%r131, [%r8+104];
	ld.shared.u32 	%r132, [%r9+3328];
	add.s32 	%r36, %r132, %r131;
	ld.shared.u32 	%r133, [%r7];
	setp.ge.u32 	%p34, %r36, %r133;
	@%p34 bra 	$L__BB1_57;
	st.shared.u32 	[%r7], %r36;
$L__BB1_57:
	bar.sync 	0;
	ld.shared.u32 	%r134, [%r8+108];
	ld.shared.u32 	%r135, [%r9+3456];
	add.s32 	%r37, %r135, %r134;
	ld.shared.u32 	%r136, [%r7];
	setp.ge.u32 	%p35, %r37, %r136;
	@%p35 bra 	$L__BB1_59;
	st.shared.u32 	[%r7], %r37;
$L__BB1_59:
	bar.sync 	0;
	ld.shared.u32 	%r137, [%r8+112];
	ld.shared.u32 	%r138, [%r9+3584];
	add.s32 	%r38, %r138, %r137;
	ld.shared.u32 	%r139, [%r7];
	setp.ge.u32 	%p36, %r38, %r139;
	@%p36 bra 	$L__BB1_61;
	st.shared.u32 	[%r7], %r38;
$L__BB1_61:
	bar.sync 	0;
	ld.shared.u32 	%r140, [%r8+116];
	ld.shared.u32 	%r141, [%r9+3712];
	add.s32 	%r39, %r141, %r140;
	ld.shared.u32 	%r142, [%r7];
	setp.ge.u32 	%p37, %r39, %r142;
	@%p37 bra 	$L__BB1_63;
	st.shared.u32 	[%r7], %r39;
$L__BB1_63:
	bar.sync 	0;
	ld.shared.u32 	%r143, [%r8+120];
	ld.shared.u32 	%r144, [%r9+3840];
	add.s32 	%r40, %r144, %r143;
	ld.shared.u32 	%r145, [%r7];
	setp.ge.u32 	%p38, %r40, %r145;
	@%p38 bra 	$L__BB1_65;
	st.shared.u32 	[%r7], %r40;
$L__BB1_65:
	bar.sync 	0;
	ld.shared.u32 	%r146, [%r8+124];
	ld.shared.u32 	%r147, [%r9+3968];
	add.s32 	%r41, %r147, %r146;
	ld.shared.u32 	%r148, [%r7];
	setp.ge.u32 	%p39, %r41, %r148;
	@%p39 bra 	$L__BB1_67;
	st.shared.u32 	[%r7], %r41;
$L__BB1_67:
	bar.sync 	0;
	ld.shared.u32 	%r149, [%r7];
	st.global.u32 	[%rd1], %r149;
$L__BB1_68:
	ret;

}
	// .globl	_Z30CalculateKIterLeadRowAndColumnPjjj
.visible .entry _Z30CalculateKIterLeadRowAndColumnPjjj(
	.param .u64 .ptr .align 1 _Z30CalculateKIterLeadRowAndColumnPjjj_param_0,
	.param .u32 _Z30CalculateKIterLeadRowAndColumnPjjj_param_1,
	.param .u32 _Z30CalculateKIterLeadRowAndColumnPjjj_param_2
)
{
	.reg .pred 	%p<73>;
	.reg .b32 	%r<308>;
	.reg .b64 	%rd<22>;
	// demoted variable
	.shared .align 4 .b8 _ZZ30CalculateKIterLeadRowAndColumnPjjjE9leadBlock[2048];
	// demoted variable
	.shared .align 4 .b8 _ZZ30CalculateKIterLeadRowAndColumnPjjjE8curBlock[4096];
	ld.param.u64 	%rd6, [_Z30CalculateKIterLeadRowAndColumnPjjj_param_0];
	ld.param.u32 	%r77, [_Z30CalculateKIterLeadRowAndColumnPjjj_param_1];
	ld.param.u32 	%r78, [_Z30CalculateKIterLeadRowAndColumnPjjj_param_2];
	cvta.to.global.u64 	%rd1, %rd6;
	mov.u32 	%r1, %tid.y;
	shl.b32 	%r2, %r1, 5;
	mov.u32 	%r3, %tid.x;
	add.s32 	%r4, %r2, %r3;
	setp.gt.u32 	%p1, %r4, 1024;
	mov.u32 	%r5, %ctaid.x;
	setp.eq.s32 	%p2, %r5, %r78;
	or.pred  	%p3, %p1, %p2;
	@%p3 bra 	$L__BB2_141;
	mov.u32 	%r79, %ctaid.y;
	setp.eq.s32 	%p4, %r79, 0;
	selp.b32 	%r80, %r5, %r78, %p4;
	selp.b32 	%r81, %r78, %r5, %p4;
	shl.b32 	%r82, %r81, 5;
	shl.b32 	%r83, %r80, 5;
	add.s32 	%r84, %r82, %r1;
	add.s32 	%r85, %r83, %r3;
	mad.lo.s32 	%r86, %r84, %r77, %r85;
	mul.wide.u32 	%rd7, %r86, 4;
	add.s64 	%rd2, %rd1, %rd7;
	ld.global.u32 	%r87, [%rd2];
	shl.b32 	%r88, %r4, 2;
	mov.u32 	%r89, _ZZ30CalculateKIterLeadRowAndColumnPjjjE8curBlock;
	add.s32 	%r6, %r89, %r88;
	st.shared.u32 	[%r6], %r87;
	bar.sync 	0;
	shl.b32 	%r90, %r78, 5;
	cvt.u64.u32 	%rd3, %r90;
	@%p4 bra 	$L__BB2_71;
	cvt.u64.u32 	%rd8, %r1;
	add.s64 	%rd9, %rd3, %rd8;
	cvt.u64.u32 	%rd10, %r77;
	cvt.u64.u32 	%rd11, %r3;
	add.s64 	%rd12, %rd3, %rd11;
	mad.lo.s64 	%rd13, %rd9, %rd10, %rd12;
	shl.b64 	%rd14, %rd13, 2;
	add.s64 	%rd4, %rd1, %rd14;
	and.b32  	%r92, %r2, 480;
	add.s32 	%r93, %r92, %r3;
	shl.b32 	%r94, %r93, 2;
	mov.u32 	%r95, _ZZ30CalculateKIterLeadRowAndColumnPjjjE9leadBlock;
	add.s32 	%r7, %r95, %r94;
	setp.lt.u32 	%p5, %r1, 16;
	@%p5 bra 	$L__BB2_3;
	bra.uni 	$L__BB2_4;
$L__BB2_3:
	ld.global.u32 	%r96, [%rd4];
	st.shared.u32 	[%r7], %r96;
$L__BB2_4:
	bar.sync 	0;
	shl.b32 	%r97, %r2, 2;
	add.s32 	%r43, %r89, %r97;
	ld.shared.u32 	%r99, [%r43];
	shl.b32 	%r100, %r3, 2;
	add.s32 	%r44, %r95, %r100;
	ld.shared.u32 	%r102, [%r44];
	add.s32 	%r45, %r102, %r99;
	ld.shared.u32 	%r103, [%r6];
	setp.ge.u32 	%p6, %r45, %r103;
	@%p6 bra 	$L__BB2_6;
	st.shared.u32 	[%r6], %r45;
$L__BB2_6:
	bar.sync 	0;
	ld.shared.u32 	%r104, [%r43+4];
	ld.shared.u32 	%r105, [%r44+128];
	add.s32 	%r46, %r105, %r104;
	ld.shared.u32 	%r106, [%r6];
	setp.ge.u32 	%p7, %r46, %r106;
	@%p7 bra 	$L__BB2_8;
	st.shared.u32 	[%r6], %r46;
$L__BB2_8:
	bar.sync 	0;
	ld.shared.u32 	%r107, [%r43+8];
	ld.shared.u32 	%r108, [%r44+256];
	add.s32 	%r47, %r108, %r107;
	ld.shared.u32 	%r109, [%r6];
	setp.ge.u32 	%p8, %r47, %r109;
	@%p8 bra 	$L__BB2_10;
	st.shared.u32 	[%r6], %r47;
$L__BB2_10:
	bar.sync 	0;
	ld.shared.u32 	%r110, [%r43+12];
	ld.shared.u32 	%r111, [%r44+384];
	add.s32 	%r48, %r111, %r110;
	ld.shared.u32 	%r112, [%r6];
	setp.ge.u32 	%p9, %r48, %r112;
	@%p9 bra 	$L__BB2_12;
	st.shared.u32 	[%r6], %r48;
$L__BB2_12:
	bar.sync 	0;
	ld.shared.u32 	%r113, [%r43+16];
	ld.shared.u32 	%r114, [%r44+512];
	add.s32 	%r49, %r114, %r113;
	ld.shared.u32 	%r115, [%r6];
	setp.ge.u32 	%p10, %r49, %r115;
	@%p10 bra 	$L__BB2_14;
	st.shared.u32 	[%r6], %r49;
$L__BB2_14:
	bar.sync 	0;
	ld.shared.u32 	%r116, [%r43+20];
	ld.shared.u32 	%r117, [%r44+640];
	add.s32 	%r50, %r117, %r116;
	ld.shared.u32 	%r118, [%r6];
	setp.ge.u32 	%p11, %r50, %r118;
	@%p11 bra 	$L__BB2_16;
	st.shared.u32 	[%r6], %r50;
$L__BB2_16:
	bar.sync 	0;
	ld.shared.u32 	%r119, [%r43+24];
	ld.shared.u32 	%r120, [%r44+768];
	add.s32 	%r51, %r120, %r119;
	ld.shared.u32 	%r121, [%r6];
	setp.ge.u32 	%p12, %r51, %r121;
	@%p12 bra 	$L__BB2_18;
	st.shared.u32 	[%r6], %r51;
$L__BB2_18:
	bar.sync 	0;
	ld.shared.u32 	%r122, [%r43+28];
	ld.shared.u32 	%r123, [%r44+896];
	add.s32 	%r52, %r123, %r122;
	ld.shared.u32 	%r124, [%r6];
	setp.ge.u32 	%p13, %r52, %r124;
	@%p13 bra 	$L__BB2_20;
	st.shared.u32 	[%r6], %r52;
$L__BB2_20:
	bar.sync 	0;
	ld.shared.u32 	%r125, [%r43+32];
	ld.shared.u32 	%r126, [%r44+1024];
	add.s32 	%r53, %r126, %r125;
	ld.shared.u32 	%r127, [%r6];
	setp.ge.u32 	%p14, %r53, %r127;
	@%p14 bra 	$L__BB2_22;
	st.shared.u32 	[%r6], %r53;
$L__BB2_22:
	bar.sync 	0;
	ld.shared.u32 	%r128, [%r43+36];
	ld.shared.u32 	%r129, [%r44+1152];
	add.s32 	%r54, %r129, %r128;
	ld.shared.u32 	%r130, [%r6];
	setp.ge.u32 	%p15, %r54, %r130;
	@%p15 bra 	$L__BB2_24;
	st.shared.u32 	[%r6], %r54;
$L__BB2_24:
	bar.sync 	0;
	ld.shared.u32 	%r131, [%r43+40];
	ld.shared.u32 	%r132, [%r44+1280];
	add.s32 	%r55, %r132, %r131;
	ld.shared.u32 	%r133, [%r6];
	setp.ge.u32 	%p16, %r55, %r133;
	@%p16 bra 	$L__BB2_26;
	st.shared.u32 	[%r6], %r55;
$L__BB2_26:
	bar.sync 	0;
	ld.shared.u32 	%r134, [%r43+44];
	ld.shared.u32 	%r135, [%r44+1408];
	add.s32 	%r56, %r135, %r134;
	ld.shared.u32 	%r136, [%r6];
	setp.ge.u32 	%p17, %r56, %r136;
	@%p17 bra 	$L__BB2_28;
	st.shared.u32 	[%r6], %r56;
$L__BB2_28:
	bar.sync 	0;
	ld.shared.u32 	%r137, [%r43+48];
	ld.shared.u32 	%r138, [%r44+1536];
	add.s32 	%r57, %r138, %r137;
	ld.shared.u32 	%r139, [%r6];
	setp.ge.u32 	%p18, %r57, %r139;
	@%p18 bra 	$L__BB2_30;
	st.shared.u32 	[%r6], %r57;
$L__BB2_30:
	bar.sync 	0;
	ld.shared.u32 	%r140, [%r43+52];
	ld.shared.u32 	%r141, [%r44+1664];
	add.s32 	%r58, %r141, %r140;
	ld.shared.u32 	%r142, [%r6];
	setp.ge.u32 	%p19, %r58, %r142;
	@%p19 bra 	$L__BB2_32;
	st.shared.u32 	[%r6], %r58;
$L__BB2_32:
	bar.sync 	0;
	ld.shared.u32 	%r143, [%r43+56];
	ld.shared.u32 	%r144, [%r44+1792];
	add.s32 	%r59, %r144, %r143;
	ld.shared.u32 	%r145, [%r6];
	setp.ge.u32 	%p20, %r59, %r145;
	@%p20 bra 	$L__BB2_34;
	st.shared.u32 	[%r6], %r59;
$L__BB2_34:
	bar.sync 	0;
	ld.shared.u32 	%r146, [%r43+60];
	ld.shared.u32 	%r147, [%r44+1920];
	add.s32 	%r60, %r147, %r146;
	ld.shared.u32 	%r148, [%r6];
	setp.ge.u32 	%p21, %r60, %r148;
	@%p21 bra 	$L__BB2_36;
	st.shared.u32 	[%r6], %r60;
$L__BB2_36:
	bar.sync 	0;
	and.b32  	%r149, %r1, 1008;
	setp.ne.s32 	%p22, %r149, 16;
	@%p22 bra 	$L__BB2_38;
	ld.global.u32 	%r150, [%rd4];
	st.shared.u32 	[%r7], %r150;
$L__BB2_38:
	bar.sync 	0;
	ld.shared.u32 	%r151, [%r43+64];
	ld.shared.u32 	%r152, [%r44];
	add.s32 	%r61, %r152, %r151;
	ld.shared.u32 	%r153, [%r6];
	setp.ge.u32 	%p23, %r61, %r153;
	@%p23 bra 	$L__BB2_40;
	st.shared.u32 	[%r6], %r61;
$L__BB2_40:
	bar.sync 	0;
	ld.shared.u32 	%r154, [%r43+68];
	ld.shared.u32 	%r155, [%r44+128];
	add.s32 	%r62, %r155, %r154;
	ld.shared.u32 	%r156, [%r6];
	setp.ge.u32 	%p24, %r62, %r156;
	@%p24 bra 	$L__BB2_42;
	st.shared.u32 	[%r6], %r62;
$L__BB2_42:
	bar.sync 	0;
	ld.shared.u32 	%r157, [%r43+72];
	ld.shared.u32 	%r158, [%r44+256];
	add.s32 	%r63, %r158, %r157;
	ld.shared.u32 	%r159, [%r6];
	setp.ge.u32 	%p25, %r63, %r159;
	@%p25 bra 	$L__BB2_44;
	st.shared.u32 	[%r6], %r63;
$L__BB2_44:
	bar.sync 	0;
	ld.shared.u32 	%r160, [%r43+76];
	ld.shared.u32 	%r161, [%r44+384];
	add.s32 	%r64, %r161, %r160;
	ld.shared.u32 	%r162, [%r6];
	setp.ge.u32 	%p26, %r64, %r162;
	@%p26 bra 	$L__BB2_46;
	st.shared.u32 	[%r6], %r64;
$L__BB2_46:
	bar.sync 	0;
	ld.shared.u32 	%r163, [%r43+80];
	ld.shared.u32 	%r164, [%r44+512];
	add.s32 	%r65, %r164, %r163;
	ld.shared.u32 	%r165, [%r6];
	setp.ge.u32 	%p27, %r65, %r165;
	@%p27 bra 	$L__BB2_48;
	st.shared.u32 	[%r6], %r65;
$L__BB2_48:
	bar.sync 	0;
	ld.shared.u32 	%r166, [%r43+84];
	ld.shared.u32 	%r167, [%r44+640];
	add.s32 	%r66, %r167, %r166;
	ld.shared.u32 	%r168, [%r6];
	setp.ge.u32 	%p28, %r66, %r168;
	@%p28 bra 	$L__BB2_50;
	st.shared.u32 	[%r6], %r66;
$L__BB2_50:
	bar.sync 	0;
	ld.shared.u32 	%r169, [%r43+88];
	ld.shared.u32 	%r170, [%r44+768];
	add.s32 	%r67, %r170, %r169;
	ld.shared.u32 	%r171, [%r6];
	setp.ge.u32 	%p29, %r67, %r171;
	@%p29 bra 	$L__BB2_52;
	st.shared.u32 	[%r6], %r67;
$L__BB2_52:
	bar.sync 	0;
	ld.shared.u32 	%r172, [%r43+92];
	ld.shared.u32 	%r173, [%r44+896];
	add.s32 	%r68, %r173, %r172;
	ld.shared.u32 	%r174, [%r6];
	setp.ge.u32 	%p30, %r68, %r174;
	@%p30 bra 	$L__BB2_54;
	st.shared.u32 	[%r6], %r68;
$L__BB2_54:
	bar.sync 	0;
	ld.shared.u32 	%r175, [%r43+96];
	ld.shared.u32 	%r176, [%r44+1024];
	add.s32 	%r69, %r176, %r175;
	ld.shared.u32 	%r177, [%r6];
	setp.ge.u32 	%p31, %r69, %r177;
	@%p31 bra 	$L__BB2_56;
	st.shared.u32 	[%r6], %r69;
$L__BB2_56:
	bar.sync 	0;
	ld.shared.u32 	%r178, [%r43+100];
	ld.shared.u32 	%r179, [%r44+1152];
	add.s32 	%r70, %r179, %r178;
	ld.shared.u32 	%r180, [%r6];
	setp.ge.u32 	%p32, %r70, %r180;
	@%p32 bra 	$L__BB2_58;
	st.shared.u32 	[%r6], %r70;
$L__BB2_58:
	bar.sync 	0;
	ld.shared.u32 	%r181, [%r43+104];
	ld.shared.u32 	%r182, [%r44+1280];
	add.s32 	%r71, %r182, %r181;
	ld.shared.u32 	%r183, [%r6];
	setp.ge.u32 	%p33, %r71, %r183;
	@%p33 bra 	$L__BB2_60;
	st.shared.u32 	[%r6], %r71;
$L__BB2_60:
	bar.sync 	0;
	ld.shared.u32 	%r184, [%r43+108];
	ld.shared.u32 	%r185, [%r44+1408];
	add.s32 	%r72, %r185, %r184;
	ld.shared.u32 	%r186, [%r6];
	setp.ge.u32 	%p34, %r72, %r186;
	@%p34 bra 	$L__BB2_62;
	st.shared.u32 	[%r6], %r72;
$L__BB2_62:
	bar.sync 	0;
	ld.shared.u32 	%r187, [%r43+112];
	ld.shared.u32 	%r188, [%r44+1536];
	add.s32 	%r73, %r188, %r187;
	ld.shared.u32 	%r189, [%r6];
	setp.ge.u32 	%p35, %r73, %r189;
	@%p35 bra 	$L__BB2_64;
	st.shared.u32 	[%r6], %r73;
$L__BB2_64:
	bar.sync 	0;
	ld.shared.u32 	%r190, [%r43+116];
	ld.shared.u32 	%r191, [%r44+1664];
	add.s32 	%r74, %r191, %r190;
	ld.shared.u32 	%r192, [%r6];
	setp.ge.u32 	%p36, %r74, %r192;
	@%p36 bra 	$L__BB2_66;
	st.shared.u32 	[%r6], %r74;
$L__BB2_66:
	bar.sync 	0;
	ld.shared.u32 	%r193, [%r43+120];
	ld.shared.u32 	%r194, [%r44+1792];
	add.s32 	%r75, %r194, %r193;
	ld.shared.u32 	%r195, [%r6];
	setp.ge.u32 	%p37, %r75, %r195;
	@%p37 bra 	$L__BB2_68;
	st.shared.u32 	[%r6], %r75;
$L__BB2_68:
	bar.sync 	0;
	ld.shared.u32 	%r196, [%r43+124];
	ld.shared.u32 	%r197, [%r44+1920];
	add.s32 	%r76, %r197, %r196;
	ld.shared.u32 	%r198, [%r6];
	setp.ge.u32 	%p38, %r76, %r198;
	@%p38 bra 	$L__BB2_70;
	st.shared.u32 	[%r6], %r76;
$L__BB2_70:
	bar.sync 	0;
	bra.uni 	$L__BB2_140;
$L__BB2_71:
	cvt.u64.u32 	%rd15, %r3;
	add.s64 	%rd16, %rd3, %rd15;
	cvt.u64.u32 	%rd17, %r77;
	cvt.u64.u32 	%rd18, %r1;
	add.s64 	%rd19, %rd3, %rd18;
	mad.lo.s64 	%rd20, %rd16, %rd17, %rd19;
	shl.b64 	%rd21, %rd20, 2;
	add.s64 	%rd5, %rd1, %rd21;
	shl.b32 	%r199, %r3, 6;
	shl.b32 	%r200, %r1, 2;
	and.b32  	%r201, %r200, 60;
	or.b32  	%r202, %r199, %r201;
	mov.u32 	%r203, _ZZ30CalculateKIterLeadRowAndColumnPjjjE9leadBlock;
	add.s32 	%r8, %r203, %r202;
	setp.gt.u32 	%p39, %r1, 15;
	@%p39 bra 	$L__BB2_73;
	ld.global.u32 	%r204, [%rd5];
	st.shared.u32 	[%r8], %r204;
$L__BB2_73:
	bar.sync 	0;
	shl.b32 	%r205, %r3, 2;
	add.s32 	%r9, %r89, %r205;
	ld.shared.u32 	%r207, [%r9];
	shl.b32 	%r208, %r1, 6;
	add.s32 	%r10, %r203, %r208;
	ld.shared.u32 	%r210, [%r10];
	add.s32 	%r11, %r210, %r207;
	ld.shared.u32 	%r211, [%r6];
	setp.ge.u32 	%p40, %r11, %r211;
	@%p40 bra 	$L__BB2_75;
	st.shared.u32 	[%r6], %r11;
$L__BB2_75:
	bar.sync 	0;
	ld.shared.u32 	%r212, [%r9+128];
	ld.shared.u32 	%r213, [%r10+4];
	add.s32 	%r12, %r213, %r212;
	ld.shared.u32 	%r214, [%r6];
	setp.ge.u32 	%p41, %r12, %r214;
	@%p41 bra 	$L__BB2_77;
	st.shared.u32 	[%r6], %r12;
$L__BB2_77:
	bar.sync 	0;
	ld.shared.u32 	%r215, [%r9+256];
	ld.shared.u32 	%r216, [%r10+8];
	add.s32 	%r13, %r216, %r215;
	ld.shared.u32 	%r217, [%r6];
	setp.ge.u32 	%p42, %r13, %r217;
	@%p42 bra 	$L__BB2_79;
	st.shared.u32 	[%r6], %r13;
$L__BB2_79:
	bar.sync 	0;
	ld.shared.u32 	%r218, [%r9+384];
	ld.shared.u32 	%r219, [%r10+12];
	add.s32 	%r14, %r219, %r218;
	ld.shared.u32 	%r220, [%r6];
	setp.ge.u32 	%p43, %r14, %r220;
	@%p43 bra 	$L__BB2_81;
	st.shared.u32 	[%r6], %r14;
$L__BB2_81:
	bar.sync 	0;
	ld.shared.u32 	%r221, [%r9+512];
	ld.shared.u32 	%r222, [%r10+16];
	add.s32 	%r15, %r222, %r221;
	ld.shared.u32 	%r223, [%r6];
	setp.ge.u32 	%p44, %r15, %r223;
	@%p44 bra 	$L__BB2_83;
	st.shared.u32 	[%r6], %r15;
$L__BB2_83:
	bar.sync 	0;
	ld.shared.u32 	%r224, [%r9+640];
	ld.shared.u32 	%r225, [%r10+20];
	add.s32 	%r16, %r225, %r224;
	ld.shared.u32 	%r226, [%r6];
	setp.ge.u32 	%p45, %r16, %r226;
	@%p45 bra 	$L__BB2_85;
	st.shared.u32 	[%r6], %r16;
$L__BB2_85:
	bar.sync 	0;
	ld.shared.u32 	%r227, [%r9+768];
	ld.shared.u32 	%r228, [%r10+24];
	add.s32 	%r17, %r228, %r227;
	ld.shared.u32 	%r229, [%r6];
	setp.ge.u32 	%p46, %r17, %r229;
	@%p46 bra 	$L__BB2_87;
	st.shared.u32 	[%r6], %r17;
$L__BB2_87:
	bar.sync 	0;
	ld.shared.u32 	%r230, [%r9+896];
	ld.shared.u32 	%r231, [%r10+28];
	add.s32 	%r18, %r231, %r230;
	ld.shared.u32 	%r232, [%r6];
	setp.ge.u32 	%p47, %r18, %r232;
	@%p47 bra 	$L__BB2_89;
	st.shared.u32 	[%r6], %r18;
$L__BB2_89:
	bar.sync 	0;
	ld.shared.u32 	%r233, [%r9+1024];
	ld.shared.u32 	%r234, [%r10+32];
	add.s32 	%r19, %r234, %r233;
	ld.shared.u32 	%r235, [%r6];
	setp.ge.u32 	%p48, %r19, %r235;
	@%p48 bra 	$L__BB2_91;
	st.shared.u32 	[%r6], %r19;
$L__BB2_91:
	bar.sync 	0;
	ld.shared.u32 	%r236, [%r9+1152];
	ld.shared.u32 	%r237, [%r10+36];
	add.s32 	%r20, %r237, %r236;
	ld.shared.u32 	%r238, [%r6];
	setp.ge.u32 	%p49, %r20, %r238;
	@%p49 bra 	$L__BB2_93;
	st.shared.u32 	[%r6], %r20;
$L__BB2_93:
	bar.sync 	0;
	ld.shared.u32 	%r239, [%r9+1280];
	ld.shared.u32 	%r240, [%r10+40];
	add.s32 	%r21, %r240, %r239;
	ld.shared.u32 	%r241, [%r6];
	setp.ge.u32 	%p50, %r21, %r241;
	@%p50 bra 	$L__BB2_95;
	st.shared.u32 	[%r6], %r21;
$L__BB2_95:
	bar.sync 	0;
	ld.shared.u32 	%r242, [%r9+1408];
	ld.shared.u32 	%r243, [%r10+44];
	add.s32 	%r22, %r243, %r242;
	ld.shared.u32 	%r244, [%r6];
	setp.ge.u32 	%p51, %r22, %r244;
	@%p51 bra 	$L__BB2_97;
	st.shared.u32 	[%r6], %r22;
$L__BB2_97:
	bar.sync 	0;
	ld.shared.u32 	%r245, [%r9+1536];
	ld.shared.u32 	%r246, [%r10+48];
	add.s32 	%r23, %r246, %r245;
	ld.shared.u32 	%r247, [%r6];
	setp.ge.u32 	%p52, %r23, %r247;
	@%p52 bra 	$L__BB2_99;
	st.shared.u32 	[%r6], %r23;
$L__BB2_99:
	bar.sync 	0;
	ld.shared.u32 	%r248, [%r9+1664];
	ld.shared.u32 	%r249, [%r10+52];
	add.s32 	%r24, %r249, %r248;
	ld.shared.u32 	%r250, [%r6];
	setp.ge.u32 	%p53, %r24, %r250;
	@%p53 bra 	$L__BB2_101;
	st.shared.u32 	[%r6], %r24;
$L__BB2_101:
	bar.sync 	0;
	ld.shared.u32 	%r251, [%r9+1792];
	ld.shared.u32 	%r252, [%r10+56];
	add.s32 	%r25, %r252, %r251;
	ld.shared.u32 	%r253, [%r6];
	setp.ge.u32 	%p54, %r25, %r253;
	@%p54 bra 	$L__BB2_103;
	st.shared.u32 	[%r6], %r25;
$L__BB2_103:
	bar.sync 	0;
	ld.shared.u32 	%r254, [%r9+1920];
	ld.shared.u32 	%r255, [%r10+60];
	add.s32 	%r26, %r255, %r254;
	ld.shared.u32 	%r256, [%r6];
	setp.ge.u32 	%p55, %r26, %r256;
	@%p55 bra 	$L__BB2_105;
	st.shared.u32 	[%r6], %r26;
$L__BB2_105:
	bar.sync 	0;
	and.b32  	%r257, %r1, 1008;
	setp.ne.s32 	%p56, %r257, 16;
	@%p56 bra 	$L__BB2_107;
	ld.global.u32 	%r258, [%rd5];
	st.shared.u32 	[%r8], %r258;
$L__BB2_107:
	bar.sync 	0;
	ld.shared.u32 	%r259, [%r9+2048];
	ld.shared.u32 	%r260, [%r10];
	add.s32 	%r27, %r260, %r259;
	ld.shared.u32 	%r261, [%r6];
	setp.ge.u32 	%p57, %r27, %r261;
	@%p57 bra 	$L__BB2_109;
	st.shared.u32 	[%r6], %r27;
$L__BB2_109:
	bar.sync 	0;
	ld.shared.u32 	%r262, [%r9+2176];
	ld.shared.u32 	%r263, [%r10+4];
	add.s32 	%r28, %r263, %r262;
	ld.shared.u32 	%r264, [%r6];
	setp.ge.u32 	%p58, %r28, %r264;
	@%p58 bra 	$L__BB2_111;
	st.shared.u32 	[%r6], %r28;
$L__BB2_111:
	bar.sync 	0;
	ld.shared.u32 	%r265, [%r9+2304];
	ld.shared.u32 	%r266, [%r10+8];
	add.s32 	%r29, %r266, %r265;
	ld.shared.u32 	%r267, [%r6];
	setp.ge.u32 	%p59, %r29, %r267;
	@%p59 bra 	$L__BB2_113;
	st.shared.u32 	[%r6], %r29;
$L__BB2_113:
	bar.sync 	0;
	ld.shared.u32 	%r268, [%r9+2432];
	ld.shared.u32 	%r269, [%r10+12];
	add.s32 	%r30, %r269, %r268;
	ld.shared.u32 	%r270, [%r6];
	setp.ge.u32 	%p60, %r30, %r270;
	@%p60 bra 	$L__BB2_115;
	st.shared.u32 	[%r6], %r30;
$L__BB2_115:
	bar.sync 	0;
	ld.shared.u32 	%r271, [%r9+2560];
	ld.shared.u32 	%r272, [%r10+16];
	add.s32 	%r31, %r272, %r271;
	ld.shared.u32 	%r273, [%r6];
	setp.ge.u32 	%p61, %r31, %r273;
	@%p61 bra 	$L__BB2_117;
	st.shared.u32 	[%r6], %r31;
$L__BB2_117:
	bar.sync 	0;
	ld.shared.u32 	%r274, [%r9+2688];
	ld.shared.u32 	%r275, [%r10+20];
	add.s32 	%r32, %r275, %r274;
	ld.shared.u32 	%r276, [%r6];
	setp.ge.u32 	%p62, %r32, %r276;
	@%p62 bra 	$L__BB2_119;
	st.shared.u32 	[%r6], %r32;
$L__BB2_119:
	bar.sync 	0;
	ld.shared.u32 	%r277, [%r9+2816];
	ld.shared.u32 	%r278, [%r10+24];
	add.s32 	%r33, %r278, %r277;
	ld.shared.u32 	%r279, [%r6];
	setp.ge.u32 	%p63, %r33, %r279;
	@%p63 bra 	$L__BB2_121;
	st.shared.u32 	[%r6], %r33;
$L__BB2_121:
	bar.sync 	0;
	ld.shared.u32 	%r280, [%r9+2944];
	ld.shared.u32 	%r281, [%r10+28];
	add.s32 	%r34, %r281, %r280;
	ld.shared.u32 	%r282, [%r6];
	setp.ge.u32 	%p64, %r34, %r282;
	@%p64 bra 	$L__BB2_123;
	st.shared.u32 	[%r6], %r34;
$L__BB2_123:
	bar.sync 	0;
	ld.shared.u32 	%r283, [%r9+3072];
	ld.shared.u32 	%r284, [%r10+32];
	add.s32 	%r35, %r284, %r283;
	ld.shared.u32 	%r285, [%r6];
	setp.ge.u32 	%p65, %r35, %r285;
	@%p65 bra 	$L__BB2_125;
	st.shared.u32 	[%r6], %r35;
$L__BB2_125:
	bar.sync 	0;
	ld.shared.u32 	%r286, [%r9+3200];
	ld.shared.u32 	%r287, [%r10+36];
	add.s32 	%r36, %r287, %r286;
	ld.shared.u32 	%r288, [%r6];
	setp.ge.u32 	%p66, %r36, %r288;
	@%p66 bra 	$L__BB2_127;
	st.shared.u32 	[%r6], %r36;
$L__BB2_127:
	bar.sync 	0;
	ld.shared.u32 	%r289, [%r9+3328];
	ld.shared.u32 	%r290, [%r10+40];
	add.s32 	%r37, %r290, %r289;
	ld.shared.u32 	%r291, [%r6];
	setp.ge.u32 	%p67, %r37, %r291;
	@%p67 bra 	$L__BB2_129;
	st.shared.u32 	[%r6], %r37;
$L__BB2_129:
	bar.sync 	0;
	ld.shared.u32 	%r292, [%r9+3456];
	ld.shared.u32 	%r293, [%r10+44];
	add.s32 	%r38, %r293, %r292;
	ld.shared.u32 	%r294, [%r6];
	setp.ge.u32 	%p68, %r38, %r294;
	@%p68 bra 	$L__BB2_131;
	st.shared.u32 	[%r6], %r38;
$L__BB2_131:
	bar.sync 	0;
	ld.shared.u32 	%r295, [%r9+3584];
	ld.shared.u32 	%r296, [%r10+48];
	add.s32 	%r39, %r296, %r295;
	ld.shared.u32 	%r297, [%r6];
	setp.ge.u32 	%p69, %r39, %r297;
	@%p69 bra 	$L__BB2_133;
	st.shared.u32 	[%r6], %r39;
$L__BB2_133:
	bar.sync 	0;
	ld.shared.u32 	%r298, [%r9+3712];
	ld.shared.u32 	%r299, [%r10+52];
	add.s32 	%r40, %r299, %r298;
	ld.shared.u32 	%r300, [%r6];
	setp.ge.u32 	%p70, %r40, %r300;
	@%p70 bra 	$L__BB2_135;
	st.shared.u32 	[%r6], %r40;
$L__BB2_135:
	bar.sync 	0;
	ld.shared.u32 	%r301, [%r9+3840];
	ld.shared.u32 	%r302, [%r10+56];
	add.s32 	%r41, %r302, %r301;
	ld.shared.u32 	%r303, [%r6];
	setp.ge.u32 	%p71, %r41, %r303;
	@%p71 bra 	$L__BB2_137;
	st.shared.u32 	[%r6], %r41;
$L__BB2_137:
	bar.sync 	0;
	ld.shared.u32 	%r304, [%r9+3968];
	ld.shared.u32 	%r305, [%r10+60];
	add.s32 	%r42, %r305, %r304;
	ld.shared.u32 	%r306, [%r6];
	setp.ge.u32 	%p72, %r42, %r306;
	@%p72 bra 	$L__BB2_139;
	st.shared.u32 	[%r6], %r42;
$L__BB2_139:
	bar.sync 	0;
$L__BB2_140:
	ld.shared.u32 	%r307, [%r6];
	st.global.u32 	[%rd2], %r307;
$L__BB2_141:
	ret;

}
	// .globl	_Z28CalculateKIterRestLeadBlocksPjjj
.visible .entry _Z28CalculateKIterRestLeadBlocksPjjj(
	.param .u64 .ptr .align 1 _Z28CalculateKIterRestLeadBlocksPjjj_param_0,
	.param .u32 _Z28CalculateKIterRestLeadBlocksPjjj_param_1,
	.param .u32 _Z28CalculateKIterRestLeadBlocksPjjj_param_2
)
{
	.reg .pred 	%p<8>;
	.reg .b32 	%r<176>;
	.reg .b64 	%rd<17>;
	// demoted variable
	.shared .align 4 .b8 _ZZ28CalculateKIterRestLeadBlocksPjjjE7leadRow[2048];
	// demoted variable
	.shared .align 4 .b8 _ZZ28CalculateKIterRestLeadBlocksPjjjE7leadCol[2048];
	ld.param.u64 	%rd4, [_Z28CalculateKIterRestLeadBlocksPjjj_param_0];
	ld.param.u32 	%r17, [_Z28CalculateKIterRestLeadBlocksPjjj_param_1];
	ld.param.u32 	%r18, [_Z28CalculateKIterRestLeadBlocksPjjj_param_2];
	mov.u32 	%r1, %ctaid.x;
	setp.eq.s32 	%p1, %r1, %r18;
	@%p1 bra 	$L__BB3_10;
	mov.u32 	%r2, %ctaid.y;
	setp.eq.s32 	%p2, %r2, 1;
	add.s32 	%r19, %r18, -1;
	setp.eq.s32 	%p3, %r1, %r19;
	and.pred  	%p4, %p2, %p3;
	@%p4 bra 	$L__BB3_10;
	setp.ne.s32 	%p5, %r2, 0;
	@%p5 bra 	$L__BB3_4;
	shl.b32 	%r21, %r18, 5;
	add.s32 	%r174, %r21, -32;
	shl.b32 	%r175, %r1, 5;
	bra.uni 	$L__BB3_5;
$L__BB3_4:
	shl.b32 	%r174, %r1, 5;
	shl.b32 	%r20, %r18, 5;
	add.s32 	%r175, %r20, -32;
$L__BB3_5:
	cvta.to.global.u64 	%rd5, %rd4;
	mov.u32 	%r9, %tid.y;
	mov.u32 	%r10, %tid.x;
	add.s32 	%r22, %r174, %r9;
	add.s32 	%r23, %r175, %r10;
	mad.lo.s32 	%r24, %r22, %r17, %r23;
	mul.wide.u32 	%rd6, %r24, 4;
	add.s64 	%rd1, %rd5, %rd6;
	ld.global.u32 	%r11, [%rd1];
	bar.sync 	0;
	shl.b32 	%r25, %r18, 5;
	cvt.u64.u32 	%rd7, %r25;
	cvt.u64.u32 	%rd8, %r9;
	add.s64 	%rd9, %rd7, %rd8;
	cvt.u64.u32 	%rd10, %r17;
	cvt.s64.s32 	%rd11, %r23;
	mad.lo.s64 	%rd12, %rd9, %rd10, %rd11;
	shl.b64 	%rd13, %rd12, 2;
	add.s64 	%rd2, %rd5, %rd13;
	shl.b32 	%r26, %r9, 5;
	and.b32  	%r27, %r26, 480;
	add.s32 	%r28, %r27, %r10;
	shl.b32 	%r29, %r28, 2;
	mov.u32 	%r30, _ZZ28CalculateKIterRestLeadBlocksPjjjE7leadRow;
	add.s32 	%r12, %r30, %r29;
	add.s32 	%r31, %r174, %r10;
	mul.lo.s32 	%r32, %r31, %r17;
	cvt.u64.u32 	%rd14, %r32;
	add.s64 	%rd15, %rd9, %rd14;
	shl.b64 	%rd16, %rd15, 2;
	add.s64 	%rd3, %rd5, %rd16;
	shl.b32 	%r33, %r10, 6;
	shl.b32 	%r34, %r9, 2;
	and.b32  	%r35, %r34, 60;
	or.b32  	%r36, %r33, %r35;
	mov.u32 	%r37, _ZZ28CalculateKIterRestLeadBlocksPjjjE7leadCol;
	add.s32 	%r13, %r37, %r36;
	setp.gt.u32 	%p6, %r9, 15;
	@%p6 bra 	$L__BB3_7;
	ld.global.u32 	%r38, [%rd2];
	st.shared.u32 	[%r12], %r38;
	ld.global.u32 	%r39, [%rd3];
	st.shared.u32 	[%r13], %r39;
$L__BB3_7:
	shl.b32 	%r40, %r9, 6;
	add.s32 	%r14, %r37, %r40;
	bar.sync 	0;
	ld.shared.u32 	%r42, [%r14];
	shl.b32 	%r43, %r10, 2;
	add.s32 	%r15, %r30, %r43;
	ld.shared.u32 	%r45, [%r15];
	add.s32 	%r46, %r45, %r42;
	min.u32 	%r47, %r46, %r11;
	ld.shared.u32 	%r48, [%r14+4];
	ld.shared.u32 	%r49, [%r15+128];
	add.s32 	%r50, %r49, %r48;
	min.u32 	%r51, %r50, %r47;
	ld.shared.u32 	%r52, [%r14+8];
	ld.shared.u32 	%r53, [%r15+256];
	add.s32 	%r54, %r53, %r52;
	min.u32 	%r55, %r54, %r51;
	ld.shared.u32 	%r56, [%r14+12];
	ld.shared.u32 	%r57, [%r15+384];
	add.s32 	%r58, %r57, %r56;
	min.u32 	%r59, %r58, %r55;
	ld.shared.u32 	%r60, [%r14+16];
	ld.shared.u32 	%r61, [%r15+512];
	add.s32 	%r62, %r61, %r60;
	min.u32 	%r63, %r62, %r59;
	ld.shared.u32 	%r64, [%r14+20];
	ld.shared.u32 	%r65, [%r15+640];
	add.s32 	%r66, %r65, %r64;
	min.u32 	%r67, %r66, %r63;
	ld.shared.u32 	%r68, [%r14+24];
	ld.shared.u32 	%r69, [%r15+768];
	add.s32 	%r70, %r69, %r68;
	min.u32 	%r71, %r70, %r67;
	ld.shared.u32 	%r72, [%r14+28];
	ld.shared.u32 	%r73, [%r15+896];
	add.s32 	%r74, %r73, %r72;
	min.u32 	%r75, %r74, %r71;
	ld.shared.u32 	%r76, [%r14+32];
	ld.shared.u32 	%r77, [%r15+1024];
	add.s32 	%r78, %r77, %r76;
	min.u32 	%r79, %r78, %r75;
	ld.shared.u32 	%r80, [%r14+36];
	ld.shared.u32 	%r81, [%r15+1152];
	add.s32 	%r82, %r81, %r80;
	min.u32 	%r83, %r82, %r79;
	ld.shared.u32 	%r84, [%r14+40];
	ld.shared.u32 	%r85, [%r15+1280];
	add.s32 	%r86, %r85, %r84;
	min.u32 	%r87, %r86, %r83;
	ld.shared.u32 	%r88, [%r14+44];
	ld.shared.u32 	%r89, [%r15+1408];
	add.s32 	%r90, %r89, %r88;
	min.u32 	%r91, %r90, %r87;
	ld.shared.u32 	%r92, [%r14+48];
	ld.shared.u32 	%r93, [%r15+1536];
	add.s32 	%r94, %r93, %r92;
	min.u32 	%r95, %r94, %r91;
	ld.shared.u32 	%r96, [%r14+52];
	ld.shared.u32 	%r97, [%r15+1664];
	add.s32 	%r98, %r97, %r96;
	min.u32 	%r99, %r98, %r95;
	ld.shared.u32 	%r100, [%r14+56];
	ld.shared.u32 	%r101, [%r15+1792];
	add.s32 	%r102, %r101, %r100;
	min.u32 	%r103, %r102, %r99;
	ld.shared.u32 	%r104, [%r14+60];
	ld.shared.u32 	%r105, [%r15+1920];
	add.s32 	%r106, %r105, %r104;
	min.u32 	%r16, %r106, %r103;
	bar.sync 	0;
	and.b32  	%r107, %r9, 1008;
	setp.ne.s32 	%p7, %r107, 16;
	@%p7 bra 	$L__BB3_9;
	ld.global.u32 	%r108, [%rd2];
	st.shared.u32 	[%r12], %r108;
	ld.global.u32 	%r109, [%rd3];
	st.shared.u32 	[%r13], %r109;
$L__BB3_9:
	bar.sync 	0;
	ld.shared.u32 	%r110, [%r14];
	ld.shared.u32 	%r111, [%r15];
	add.s32 	%r112, %r111, %r110;
	min.u32 	%r113, %r112, %r16;
	ld.shared.u32 	%r114, [%r14+4];
	ld.shared.u32 	%r115, [%r15+128];
	add.s32 	%r116, %r115, %r114;
	min.u32 	%r117, %r116, %r113;
	ld.shared.u32 	%r118, [%r14+8];
	ld.shared.u32 	%r119, [%r15+256];
	add.s32 	%r120, %r119, %r118;
	min.u32 	%r121, %r120, %r117;
	ld.shared.u32 	%r122, [%r14+12];
	ld.shared.u32 	%r123, [%r15+384];
	add.s32 	%r124, %r123, %r122;
	min.u32 	%r125, %r124, %r121;
	ld.shared.u32 	%r126, [%r14+16];
	ld.shared.u32 	%r127, [%r15+512];
	add.s32 	%r128, %r127, %r126;
	min.u32 	%r129, %r128, %r125;
	ld.shared.u32 	%r130, [%r14+20];
	ld.shared.u32 	%r131, [%r15+640];
	add.s32 	%r132, %r131, %r130;
	min.u32 	%r133, %r132, %r129;
	ld.shared.u32 	%r134, [%r14+24];
	ld.shared.u32 	%r135, [%r15+768];
	add.s32 	%r136, %r135, %r134;
	min.u32 	%r137, %r136, %r133;
	ld.shared.u32 	%r138, [%r14+28];
	ld.shared.u32 	%r139, [%r15+896];
	add.s32 	%r140, %r139, %r138;
	min.u32 	%r141, %r140, %r137;
	ld.shared.u32 	%r142, [%r14+32];
	ld.shared.u32 	%r143, [%r15+1024];
	add.s32 	%r144, %r143, %r142;
	min.u32 	%r145, %r144, %r141;
	ld.shared.u32 	%r146, [%r14+36];
	ld.shared.u32 	%r147, [%r15+1152];
	add.s32 	%r148, %r147, %r146;
	min.u32 	%r149, %r148, %r145;
	ld.shared.u32 	%r150, [%r14+40];
	ld.shared.u32 	%r151, [%r15+1280];
	add.s32 	%r152, %r151, %r150;
	min.u32 	%r153, %r152, %r149;
	ld.shared.u32 	%r154, [%r14+44];
	ld.shared.u32 	%r155, [%r15+1408];
	add.s32 	%r156, %r155, %r154;
	min.u32 	%r157, %r156, %r153;
	ld.shared.u32 	%r158, [%r14+48];
	ld.shared.u32 	%r159, [%r15+1536];
	add.s32 	%r160, %r159, %r158;
	min.u32 	%r161, %r160, %r157;
	ld.shared.u32 	%r162, [%r14+52];
	ld.shared.u32 	%r163, [%r15+1664];
	add.s32 	%r164, %r163, %r162;
	min.u32 	%r165, %r164, %r161;
	ld.shared.u32 	%r166, [%r14+56];
	ld.shared.u32 	%r167, [%r15+1792];
	add.s32 	%r168, %r167, %r166;
	min.u32 	%r169, %r168, %r165;
	ld.shared.u32 	%r170, [%r14+60];
	ld.shared.u32 	%r171, [%r15+1920];
	add.s32 	%r172, %r171, %r170;
	min.u32 	%r173, %r172, %r169;
	bar.sync 	0;
	st.global.u32 	[%rd1], %r173;
$L__BB3_10:
	ret;

}
	// .globl	_Z24CalculateK1IterLeadBlockPjjj
.visible .entry _Z24CalculateK1IterLeadBlockPjjj(
	.param .u64 .ptr .align 1 _Z24CalculateK1IterLeadBlockPjjj_param_0,
	.param .u32 _Z24CalculateK1IterLeadBlockPjjj_param_1,
	.param .u32 _Z24CalculateK1IterLeadBlockPjjj_param_2
)
{
	.reg .pred 	%p<35>;
	.reg .b32 	%r<293>;
	.reg .b64 	%rd<17>;
	// demoted variable
	.shared .align 4 .b8 _ZZ24CalculateK1IterLeadBlockPjjjE12sharedMatrix[4096];
	ld.param.u64 	%rd4, [_Z24CalculateK1IterLeadBlockPjjj_param_0];
	ld.param.u32 	%r44, [_Z24CalculateK1IterLeadBlockPjjj_param_1];
	ld.param.u32 	%r45, [_Z24CalculateK1IterLeadBlockPjjj_param_2];
	cvta.to.global.u64 	%rd5, %rd4;
	shl.b32 	%r46, %r45, 5;
	add.s32 	%r47, %r46, 32;
	mov.u32 	%r1, %tid.y;
	mov.u32 	%r2, %tid.x;
	add.s32 	%r48, %r47, %r1;
	add.s32 	%r49, %r47, %r2;
	mad.lo.s32 	%r50, %r48, %r44, %r49;
	mul.wide.u32 	%rd6, %r50, 4;
	add.s64 	%rd1, %rd5, %rd6;
	ld.global.u32 	%r3, [%rd1];
	bar.sync 	0;
	cvt.u64.u32 	%rd7, %r46;
	cvt.u64.u32 	%rd8, %r1;
	add.s64 	%rd9, %rd7, %rd8;
	cvt.u64.u32 	%rd10, %r44;
	cvt.s64.s32 	%rd11, %r49;
	mad.lo.s64 	%rd12, %rd9, %rd10, %rd11;
	shl.b64 	%rd13, %rd12, 2;
	add.s64 	%rd2, %rd5, %rd13;
	shl.b32 	%r51, %r1, 5;
	and.b32  	%r52, %r51, 480;
	add.s32 	%r53, %r52, %r2;
	shl.b32 	%r54, %r53, 2;
	mov.u32 	%r55, _ZZ24CalculateK1IterLeadBlockPjjjE12sharedMatrix;
	add.s32 	%r4, %r55, %r54;
	mul.lo.s32 	%r56, %r49, %r44;
	cvt.u64.u32 	%rd14, %r56;
	add.s64 	%rd15, %rd9, %rd14;
	shl.b64 	%rd16, %rd15, 2;
	add.s64 	%rd3, %rd5, %rd16;
	shl.b32 	%r57, %r2, 6;
	shl.b32 	%r58, %r1, 2;
	and.b32  	%r59, %r58, 60;
	or.b32  	%r60, %r57, %r59;
	add.s32 	%r5, %r55, %r60;
	shl.b32 	%r6, %r1, 6;
	setp.gt.u32 	%p1, %r1, 15;
	@%p1 bra 	$L__BB4_2;
	ld.global.u32 	%r61, [%rd2];
	st.shared.u32 	[%r4], %r61;
	ld.global.u32 	%r62, [%rd3];
	st.shared.u32 	[%r5+2048], %r62;
$L__BB4_2:
	add.s32 	%r7, %r55, %r6;
	bar.sync 	0;
	ld.shared.u32 	%r64, [%r7+2048];
	shl.b32 	%r65, %r2, 2;
	add.s32 	%r8, %r55, %r65;
	ld.shared.u32 	%r66, [%r8];
	add.s32 	%r67, %r66, %r64;
	min.u32 	%r68, %r67, %r3;
	ld.shared.u32 	%r69, [%r7+2052];
	ld.shared.u32 	%r70, [%r8+128];
	add.s32 	%r71, %r70, %r69;
	min.u32 	%r72, %r71, %r68;
	ld.shared.u32 	%r73, [%r7+2056];
	ld.shared.u32 	%r74, [%r8+256];
	add.s32 	%r75, %r74, %r73;
	min.u32 	%r76, %r75, %r72;
	ld.shared.u32 	%r77, [%r7+2060];
	ld.shared.u32 	%r78, [%r8+384];
	add.s32 	%r79, %r78, %r77;
	min.u32 	%r80, %r79, %r76;
	ld.shared.u32 	%r81, [%r7+2064];
	ld.shared.u32 	%r82, [%r8+512];
	add.s32 	%r83, %r82, %r81;
	min.u32 	%r84, %r83, %r80;
	ld.shared.u32 	%r85, [%r7+2068];
	ld.shared.u32 	%r86, [%r8+640];
	add.s32 	%r87, %r86, %r85;
	min.u32 	%r88, %r87, %r84;
	ld.shared.u32 	%r89, [%r7+2072];
	ld.shared.u32 	%r90, [%r8+768];
	add.s32 	%r91, %r90, %r89;
	min.u32 	%r92, %r91, %r88;
	ld.shared.u32 	%r93, [%r7+2076];
	ld.shared.u32 	%r94, [%r8+896];
	add.s32 	%r95, %r94, %r93;
	min.u32 	%r96, %r95, %r92;
	ld.shared.u32 	%r97, [%r7+2080];
	ld.shared.u32 	%r98, [%r8+1024];
	add.s32 	%r99, %r98, %r97;
	min.u32 	%r100, %r99, %r96;
	ld.shared.u32 	%r101, [%r7+2084];
	ld.shared.u32 	%r102, [%r8+1152];
	add.s32 	%r103, %r102, %r101;
	min.u32 	%r104, %r103, %r100;
	ld.shared.u32 	%r105, [%r7+2088];
	ld.shared.u32 	%r106, [%r8+1280];
	add.s32 	%r107, %r106, %r105;
	min.u32 	%r108, %r107, %r104;
	ld.shared.u32 	%r109, [%r7+2092];
	ld.shared.u32 	%r110, [%r8+1408];
	add.s32 	%r111, %r110, %r109;
	min.u32 	%r112, %r111, %r108;
	ld.shared.u32 	%r113, [%r7+2096];
	ld.shared.u32 	%r114, [%r8+1536];
	add.s32 	%r115, %r114, %r113;
	min.u32 	%r116, %r115, %r112;
	ld.shared.u32 	%r117, [%r7+2100];
	ld.shared.u32 	%r118, [%r8+1664];
	add.s32 	%r119, %r118, %r117;
	min.u32 	%r120, %r119, %r116;
	ld.shared.u32 	%r121, [%r7+2104];
	ld.shared.u32 	%r122, [%r8+1792];
	add.s32 	%r123, %r122, %r121;
	min.u32 	%r124, %r123, %r120;
	ld.shared.u32 	%r125, [%r7+2108];
	ld.shared.u32 	%r126, [%r8+1920];
	add.s32 	%r127, %r126, %r125;
	min.u32 	%r9, %r127, %r124;
	bar.sync 	0;
	and.b32  	%r128, %r1, 1008;
	setp.ne.s32 	%p2, %r128, 16;
	@%p2 bra 	$L__BB4_4;
	ld.global.u32 	%r129, [%rd2];
	st.shared.u32 	[%r4], %r129;
	ld.global.u32 	%r130, [%rd3];
	st.shared.u32 	[%r5+2048], %r130;
$L__BB4_4:
	bar.sync 	0;
	ld.shared.u32 	%r131, [%r7+2048];
	ld.shared.u32 	%r132, [%r8];
	add.s32 	%r133, %r132, %r131;
	min.u32 	%r134, %r133, %r9;
	ld.shared.u32 	%r135, [%r7+2052];
	ld.shared.u32 	%r136, [%r8+128];
	add.s32 	%r137, %r136, %r135;
	min.u32 	%r138, %r137, %r134;
	ld.shared.u32 	%r139, [%r7+2056];
	ld.shared.u32 	%r140, [%r8+256];
	add.s32 	%r141, %r140, %r139;
	min.u32 	%r142, %r141, %r138;
	ld.shared.u32 	%r143, [%r7+2060];
	ld.shared.u32 	%r144, [%r8+384];
	add.s32 	%r145, %r144, %r143;
	min.u32 	%r146, %r145, %r142;
	ld.shared.u32 	%r147, [%r7+2064];
	ld.shared.u32 	%r148, [%r8+512];
	add.s32 	%r149, %r148, %r147;
	min.u32 	%r150, %r149, %r146;
	ld.shared.u32 	%r151, [%r7+2068];
	ld.shared.u32 	%r152, [%r8+640];
	add.s32 	%r153, %r152, %r151;
	min.u32 	%r154, %r153, %r150;
	ld.shared.u32 	%r155, [%r7+2072];
	ld.shared.u32 	%r156, [%r8+768];
	add.s32 	%r157, %r156, %r155;
	min.u32 	%r158, %r157, %r154;
	ld.shared.u32 	%r159, [%r7+2076];
	ld.shared.u32 	%r160, [%r8+896];
	add.s32 	%r161, %r160, %r159;
	min.u32 	%r162, %r161, %r158;
	ld.shared.u32 	%r163, [%r7+2080];
	ld.shared.u32 	%r164, [%r8+1024];
	add.s32 	%r165, %r164, %r163;
	min.u32 	%r166, %r165, %r162;
	ld.shared.u32 	%r167, [%r7+2084];
	ld.shared.u32 	%r168, [%r8+1152];
	add.s32 	%r169, %r168, %r167;
	min.u32 	%r170, %r169, %r166;
	ld.shared.u32 	%r171, [%r7+2088];
	ld.shared.u32 	%r172, [%r8+1280];
	add.s32 	%r173, %r172, %r171;
	min.u32 	%r174, %r173, %r170;
	ld.shared.u32 	%r175, [%r7+2092];
	ld.shared.u32 	%r176, [%r8+1408];
	add.s32 	%r177, %r176, %r175;
	min.u32 	%r178, %r177, %r174;
	ld.shared.u32 	%r179, [%r7+2096];
	ld.shared.u32 	%r180, [%r8+1536];
	add.s32 	%r181, %r180, %r179;
	min.u32 	%r182, %r181, %r178;
	ld.shared.u32 	%r183, [%r7+2100];
	ld.shared.u32 	%r184, [%r8+1664];
	add.s32 	%r185, %r184, %r183;
	min.u32 	%r186, %r185, %r182;
	ld.shared.u32 	%r187, [%r7+2104];
	ld.shared.u32 	%r188, [%r8+1792];
	add.s32 	%r189, %r188, %r187;
	min.u32 	%r190, %r189, %r186;
	ld.shared.u32 	%r191, [%r7+2108];
	ld.shared.u32 	%r192, [%r8+1920];
	add.s32 	%r193, %r192, %r191;
	min.u32 	%r194, %r193, %r190;
	bar.sync 	0;
	shl.b32 	%r195, %r1, 7;
	add.s32 	%r10, %r8, %r195;
	st.shared.u32 	[%r10], %r194;
	bar.sync 	0;
	add.s32 	%r11, %r7, %r6;
	ld.shared.u32 	%r196, [%r11];
	ld.shared.u32 	%r197, [%r8];
	add.s32 	%r12, %r197, %r196;
	ld.shared.u32 	%r198, [%r10];
	setp.ge.u32 	%p3, %r12, %r198;
	@%p3 bra 	$L__BB4_6;
	st.shared.u32 	[%r10], %r12;
$L__BB4_6:
	bar.sync 	0;
	ld.shared.u32 	%r199, [%r11+4];
	ld.shared.u32 	%r200, [%r8+128];
	add.s32 	%r13, %r200, %r199;
	ld.shared.u32 	%r201, [%r10];
	setp.ge.u32 	%p4, %r13, %r201;
	@%p4 bra 	$L__BB4_8;
	st.shared.u32 	[%r10], %r13;
$L__BB4_8:
	bar.sync 	0;
	ld.shared.u32 	%r202, [%r11+8];
	ld.shared.u32 	%r203, [%r8+256];
	add.s32 	%r14, %r203, %r202;
	ld.shared.u32 	%r204, [%r10];
	setp.ge.u32 	%p5, %r14, %r204;
	@%p5 bra 	$L__BB4_10;
	st.shared.u32 	[%r10], %r14;
$L__BB4_10:
	bar.sync 	0;
	ld.shared.u32 	%r205, [%r11+12];
	ld.shared.u32 	%r206, [%r8+384];
	add.s32 	%r15, %r206, %r205;
	ld.shared.u32 	%r207, [%r10];
	setp.ge.u32 	%p6, %r15, %r207;
	@%p6 bra 	$L__BB4_12;
	st.shared.u32 	[%r10], %r15;
$L__BB4_12:
	bar.sync 	0;
	ld.shared.u32 	%r208, [%r11+16];
	ld.shared.u32 	%r209, [%r8+512];
	add.s32 	%r16, %r209, %r208;
	ld.shared.u32 	%r210, [%r10];
	setp.ge.u32 	%p7, %r16, %r210;
	@%p7 bra 	$L__BB4_14;
	st.shared.u32 	[%r10], %r16;
$L__BB4_14:
	bar.sync 	0;
	ld.shared.u32 	%r211, [%r11+20];
	ld.shared.u32 	%r212, [%r8+640];
	add.s32 	%r17, %r212, %r211;
	ld.shared.u32 	%r213, [%r10];
	setp.ge.u32 	%p8, %r17, %r213;
	@%p8 bra 	$L__BB4_16;
	st.shared.u32 	[%r10], %r17;
$L__BB4_16:
	bar.sync 	0;
	ld.shared.u32 	%r214, [%r11+24];
	ld.shared.u32 	%r215, [%r8+768];
	add.s32 	%r18, %r215, %r214;
	ld.shared.u32 	%r216, [%r10];
	setp.ge.u32 	%p9, %r18, %r216;
	@%p9 bra 	$L__BB4_18;
	st.shared.u32 	[%r10], %r18;
$L__BB4_18:
	bar.sync 	0;
	ld.shared.u32 	%r217, [%r11+28];
	ld.shared.u32 	%r218, [%r8+896];
	add.s32 	%r19, %r218, %r217;
	ld.shared.u32 	%r219, [%r10];
	setp.ge.u32 	%p10, %r19, %r219;
	@%p10 bra 	$L__BB4_20;
	st.shared.u32 	[%r10], %r19;
$L__BB4_20:
	bar.sync 	0;
	ld.shared.u32 	%r220, [%r11+32];
	ld.shared.u32 	%r221, [%r8+1024];
	add.s32 	%r20, %r221, %r220;
	ld.shared.u32 	%r222, [%r10];
	setp.ge.u32 	%p11, %r20, %r222;
	@%p11 bra 	$L__BB4_22;
	st.shared.u32 	[%r10], %r20;
$L__BB4_22:
	bar.sync 	0;
	ld.shared.u32 	%r223, [%r11+36];
	ld.shared.u32 	%r224, [%r8+1152];
	add.s32 	%r21, %r224, %r223;
	ld.shared.u32 	%r225, [%r10];
	setp.ge.u32 	%p12, %r21, %r225;
	@%p12 bra 	$L__BB4_24;
	st.shared.u32 	[%r10], %r21;
$L__BB4_24:
	bar.sync 	0;
	ld.shared.u32 	%r226, [%r11+40];
	ld.shared.u32 	%r227, [%r8+1280];
	add.s32 	%r22, %r227, %r226;
	ld.shared.u32 	%r228, [%r10];
	setp.ge.u32 	%p13, %r22, %r228;
	@%p13 bra 	$L__BB4_26;
	st.shared.u32 	[%r10], %r22;
$L__BB4_26:
	bar.sync 	0;
	ld.shared.u32 	%r229, [%r11+44];
	ld.shared.u32 	%r230, [%r8+1408];
	add.s32 	%r23, %r230, %r229;
	ld.shared.u32 	%r231, [%r10];
	setp.ge.u32 	%p14, %r23, %r231;
	@%p14 bra 	$L__BB4_28;
	st.shared.u32 	[%r10], %r23;
$L__BB4_28:
	bar.sync 	0;
	ld.shared.u32 	%r232, [%r11+48];
	ld.shared.u32 	%r233, [%r8+1536];
	add.s32 	%r24, %r233, %r232;
	ld.shared.u32 	%r234, [%r10];
	setp.ge.u32 	%p15, %r24, %r234;
	@%p15 bra 	$L__BB4_30;
	st.shared.u32 	[%r10], %r24;
$L__BB4_30:
	bar.sync 	0;
	ld.shared.u32 	%r235, [%r11+52];
	ld.shared.u32 	%r236, [%r8+1664];
	add.s32 	%r25, %r236, %r235;
	ld.shared.u32 	%r237, [%r10];
	setp.ge.u32 	%p16, %r25, %r237;
	@%p16 bra 	$L__BB4_32;
	st.shared.u32 	[%r10], %r25;
$L__BB4_32:
	bar.sync 	0;
	ld.shared.u32 	%r238, [%r11+56];
	ld.shared.u32 	%r239, [%r8+1792];
	add.s32 	%r26, %r239, %r238;
	ld.shared.u32 	%r240, [%r10];
	setp.ge.u32 	%p17, %r26, %r240;
	@%p17 bra 	$L__BB4_34;
	st.shared.u32 	[%r10], %r26;
$L__BB4_34:
	bar.sync 	0;
	ld.shared.u32 	%r241, [%r11+60];
	ld.shared.u32 	%r242, [%r8+1920];
	add.s32 	%r27, %r242, %r241;
	ld.shared.u32 	%r243, [%r10];
	setp.ge.u32 	%p18, %r27, %r243;
	@%p18 bra 	$L__BB4_36;
	st.shared.u32 	[%r10], %r27;
$L__BB4_36:
	bar.sync 	0;
	ld.shared.u32 	%r244, [%r11+64];
	ld.shared.u32 	%r245, [%r8+2048];
	add.s32 	%r28, %r245, %r244;
	ld.shared.u32 	%r246, [%r10];
	setp.ge.u32 	%p19, %r28, %r246;
	@%p19 bra 	$L__BB4_38;
	st.shared.u32 	[%r10], %r28;
$L__BB4_38:
	bar.sync 	0;
	ld.shared.u32 	%r247, [%r11+68];
	ld.shared.u32 	%r248, [%r8+2176];
	add.s32 	%r29, %r248, %r247;
	ld.shared.u32 	%r249, [%r10];
	setp.ge.u32 	%p20, %r29, %r249;
	@%p20 bra 	$L__BB4_40;
	st.shared.u32 	[%r10], %r29;
$L__BB4_40:
	bar.sync 	0;
	ld.shared.u32 	%r250, [%r11+72];
	ld.shared.u32 	%r251, [%r8+2304];
	add.s32 	%r30, %r251, %r250;
	ld.shared.u32 	%r252, [%r10];
	setp.ge.u32 	%p21, %r30, %r252;
	@%p21 bra 	$L__BB4_42;
	st.shared.u32 	[%r10], %r30;
$L__BB4_42:
	bar.sync 	0;
	ld.shared.u32 	%r253, [%r11+76];
	ld.shared.u32 	%r254, [%r8+2432];
	add.s32 	%r31, %r254, %r253;
	ld.shared.u32 	%r255, [%r10];
	setp.ge.u32 	%p22, %r31, %r255;
	@%p22 bra 	$L__BB4_44;
	st.shared.u32 	[%r10], %r31;
$L__BB4_44:
	bar.sync 	0;
	ld.shared.u32 	%r256, [%r11+80];
	ld.shared.u32 	%r257, [%r8+2560];
	add.s32 	%r32, %r257, %r256;
	ld.shared.u32 	%r258, [%r10];
	setp.ge.u32 	%p23, %r32, %r258;
	@%p23 bra 	$L__BB4_46;
	st.shared.u32 	[%r10], %r32;
$L__BB4_46:
	bar.sync 	0;
	ld.shared.u32 	%r259, [%r11+84];
	ld.shared.u32 	%r260, [%r8+2688];
	add.s32 	%r33, %r260, %r259;
	ld.shared.u32 	%r261, [%r10];
	setp.ge.u32 	%p24, %r33, %r261;
	@%p24 bra 	$L__BB4_48;
	st.shared.u32 	[%r10], %r33;
$L__BB4_48:
	bar.sync 	0;
	ld.shared.u32 	%r262, [%r11+88];
	ld.shared.u32 	%r263, [%r8+2816];
	add.s32 	%r34, %r263, %r262;
	ld.shared.u32 	%r264, [%r10];
	setp.ge.u32 	%p25, %r34, %r264;
	@%p25 bra 	$L__BB4_50;
	st.shared.u32 	[%r10], %r34;
$L__BB4_50:
	bar.sync 	0;
	ld.shared.u32 	%r265, [%r11+92];
	ld.shared.u32 	%r266, [%r8+2944];
	add.s32 	%r35, %r266, %r265;
	ld.shared.u32 	%r267, [%r10];
	setp.ge.u32 	%p26, %r35, %r267;
	@%p26 bra 	$L__BB4_52;
	st.shared.u32 	[%r10], %r35;
$L__BB4_52:
	bar.sync 	0;
	ld.shared.u32 	%r268, [%r11+96];
	ld.shared.u32 	%r269, [%r8+3072];
	add.s32 	%r36, %r269, %r268;
	ld.shared.u32 	%r270, [%r10];
	setp.ge.u32 	%p27, %r36, %r270;
	@%p27 bra 	$L__BB4_54;
	st.shared.u32 	[%r10], %r36;
$L__BB4_54:
	bar.sync 	0;
	ld.shared.u32 	%r271, [%r11+100];
	ld.shared.u32 	%r272, [%r8+3200];
	add.s32 	%r37, %r272, %r271;
	ld.shared.u32 	%r273, [%r10];
	setp.ge.u32 	%p28, %r37, %r273;
	@%p28 bra 	$L__BB4_56;
	st.shared.u32 	[%r10], %r37;
$L__BB4_56:
	bar.sync 	0;
	ld.shared.u32 	%r274, [%r11+104];
	ld.shared.u32 	%r275, [%r8+3328];
	add.s32 	%r38, %r275, %r274;
	ld.shared.u32 	%r276, [%r10];
	setp.ge.u32 	%p29, %r38, %r276;
	@%p29 bra 	$L__BB4_58;
	st.shared.u32 	[%r10], %r38;
$L__BB4_58:
	bar.sync 	0;
	ld.shared.u32 	%r277, [%r11+108];
	ld.shared.u32 	%r278, [%r8+3456];
	add.s32 	%r39, %r278, %r277;
	ld.shared.u32 	%r279, [%r10];
	setp.ge.u32 	%p30, %r39, %r279;
	@%p30 bra 	$L__BB4_60;
	st.shared.u32 	[%r10], %r39;
$L__BB4_60:
	bar.sync 	0;
	ld.shared.u32 	%r280, [%r11+112];
	ld.shared.u32 	%r281, [%r8+3584];
	add.s32 	%r40, %r281, %r280;
	ld.shared.u32 	%r282, [%r10];
	setp.ge.u32 	%p31, %r40, %r282;
	@%p31 bra 	$L__BB4_62;
	st.shared.u32 	[%r10], %r40;
$L__BB4_62:
	bar.sync 	0;
	ld.shared.u32 	%r283, [%r11+116];
	ld.shared.u32 	%r284, [%r8+3712];
	add.s32 	%r41, %r284, %r283;
	ld.shared.u32 	%r285, [%r10];
	setp.ge.u32 	%p32, %r41, %r285;
	@%p32 bra 	$L__BB4_64;
	st.shared.u32 	[%r10], %r41;
$L__BB4_64:
	bar.sync 	0;
	ld.shared.u32 	%r286, [%r11+120];
	ld.shared.u32 	%r287, [%r8+3840];
	add.s32 	%r42, %r287, %r286;
	ld.shared.u32 	%r288, [%r10];
	setp.ge.u32 	%p33, %r42, %r288;
	@%p33 bra 	$L__BB4_66;
	st.shared.u32 	[%r10], %r42;
$L__BB4_66:
	bar.sync 	0;
	ld.shared.u32 	%r289, [%r11+124];
	ld.shared.u32 	%r290, [%r8+3968];
	add.s32 	%r43, %r290, %r289;
	ld.shared.u32 	%r291, [%r10];
	setp.ge.u32 	%p34, %r43, %r291;
	@%p34 bra 	$L__BB4_68;
	st.shared.u32 	[%r10], %r43;
$L__BB4_68:
	bar.sync 	0;
	ld.shared.u32 	%r292, [%r10];
	st.global.u32 	[%rd1], %r292;
	ret;

}
	// .globl	_Z27CalculateK1IterRowAndColumnPjjj
.visible .entry _Z27CalculateK1IterRowAndColumnPjjj(
	.param .u64 .ptr .align 1 _Z27CalculateK1IterRowAndColumnPjjj_param_0,
	.param .u32 _Z27CalculateK1IterRowAndColumnPjjj_param_1,
	.param .u32 _Z27CalculateK1IterRowAndColumnPjjj_param_2
)
{
	.reg .pred 	%p<73>;
	.reg .b32 	%r<460>;
	.reg .b64 	%rd<30>;
	// demoted variable
	.shared .align 4 .b8 _ZZ27CalculateK1IterRowAndColumnPjjjE7leadRow[2048];
	// demoted variable
	.shared .align 4 .b8 _ZZ27CalculateK1IterRowAndColumnPjjjE7leadCol[4096];
	ld.param.u64 	%rd10, [_Z27CalculateK1IterRowAndColumnPjjj_param_0];
	ld.param.u32 	%r88, [_Z27CalculateK1IterRowAndColumnPjjj_param_1];
	ld.param.u32 	%r89, [_Z27CalculateK1IterRowAndColumnPjjj_param_2];
	cvta.to.global.u64 	%rd1, %rd10;
	mov.u32 	%r1, %ctaid.y;
	setp.ne.s32 	%p1, %r1, 0;
	@%p1 bra 	$L__BB5_2;
	shl.b32 	%r92, %r89, 5;
	add.s32 	%r459, %r92, 32;
	mov.u32 	%r93, %ctaid.x;
	shl.b32 	%r458, %r93, 5;
	bra.uni 	$L__BB5_3;
$L__BB5_2:
	mov.u32 	%r90, %ctaid.x;
	shl.b32 	%r459, %r90, 5;
	shl.b32 	%r91, %r89, 5;
	add.s32 	%r458, %r91, 32;
$L__BB5_3:
	mov.u32 	%r94, %tid.y;
	mov.u32 	%r8, %tid.x;
	add.s32 	%r95, %r459, %r94;
	add.s32 	%r96, %r458, %r8;
	mad.lo.s32 	%r97, %r95, %r88, %r96;
	mul.wide.u32 	%rd11, %r97, 4;
	add.s64 	%rd2, %rd1, %rd11;
	ld.global.u32 	%r9, [%rd2];
	bar.sync 	0;
	shl.b32 	%r10, %r89, 5;
	cvt.u64.u32 	%rd12, %r10;
	cvt.u64.u32 	%rd3, %r94;
	add.s64 	%rd13, %rd12, %rd3;
	cvt.u64.u32 	%rd4, %r88;
	cvt.s64.s32 	%rd14, %r96;
	mad.lo.s64 	%rd15, %rd13, %rd4, %rd14;
	shl.b64 	%rd16, %rd15, 2;
	add.s64 	%rd5, %rd1, %rd16;
	and.b32  	%r98, %r94, 15;
	shl.b32 	%r99, %r94, 5;
	and.b32  	%r100, %r99, 480;
	add.s32 	%r101, %r100, %r8;
	shl.b32 	%r102, %r101, 2;
	mov.u32 	%r103, _ZZ27CalculateK1IterRowAndColumnPjjjE7leadRow;
	add.s32 	%r11, %r103, %r102;
	add.s32 	%r104, %r459, %r8;
	mul.lo.s32 	%r105, %r104, %r88;
	cvt.u64.u32 	%rd17, %r105;
	add.s64 	%rd18, %rd13, %rd17;
	shl.b64 	%rd19, %rd18, 2;
	add.s64 	%rd6, %rd1, %rd19;
	shl.b32 	%r106, %r8, 4;
	or.b32  	%r12, %r106, %r98;
	shl.b32 	%r107, %r12, 2;
	mov.u32 	%r108, _ZZ27CalculateK1IterRowAndColumnPjjjE7leadCol;
	add.s32 	%r13, %r108, %r107;
	shl.b32 	%r14, %r94, 4;
	setp.gt.u32 	%p2, %r94, 15;
	@%p2 bra 	$L__BB5_5;
	ld.global.u32 	%r109, [%rd5];
	st.shared.u32 	[%r11], %r109;
	ld.global.u32 	%r110, [%rd6];
	st.shared.u32 	[%r13], %r110;
$L__BB5_5:
	shl.b32 	%r111, %r14, 2;
	add.s32 	%r15, %r108, %r111;
	cvt.u32.u64 	%r113, %rd3;
	bar.sync 	0;
	ld.shared.u32 	%r114, [%r15];
	shl.b32 	%r115, %r8, 2;
	add.s32 	%r16, %r103, %r115;
	ld.shared.u32 	%r117, [%r16];
	add.s32 	%r118, %r117, %r114;
	min.u32 	%r119, %r118, %r9;
	ld.shared.u32 	%r120, [%r15+4];
	ld.shared.u32 	%r121, [%r16+128];
	add.s32 	%r122, %r121, %r120;
	min.u32 	%r123, %r122, %r119;
	ld.shared.u32 	%r124, [%r15+8];
	ld.shared.u32 	%r125, [%r16+256];
	add.s32 	%r126, %r125, %r124;
	min.u32 	%r127, %r126, %r123;
	ld.shared.u32 	%r128, [%r15+12];
	ld.shared.u32 	%r129, [%r16+384];
	add.s32 	%r130, %r129, %r128;
	min.u32 	%r131, %r130, %r127;
	ld.shared.u32 	%r132, [%r15+16];
	ld.shared.u32 	%r133, [%r16+512];
	add.s32 	%r134, %r133, %r132;
	min.u32 	%r135, %r134, %r131;
	ld.shared.u32 	%r136, [%r15+20];
	ld.shared.u32 	%r137, [%r16+640];
	add.s32 	%r138, %r137, %r136;
	min.u32 	%r139, %r138, %r135;
	ld.shared.u32 	%r140, [%r15+24];
	ld.shared.u32 	%r141, [%r16+768];
	add.s32 	%r142, %r141, %r140;
	min.u32 	%r143, %r142, %r139;
	ld.shared.u32 	%r144, [%r15+28];
	ld.shared.u32 	%r145, [%r16+896];
	add.s32 	%r146, %r145, %r144;
	min.u32 	%r147, %r146, %r143;
	ld.shared.u32 	%r148, [%r15+32];
	ld.shared.u32 	%r149, [%r16+1024];
	add.s32 	%r150, %r149, %r148;
	min.u32 	%r151, %r150, %r147;
	ld.shared.u32 	%r152, [%r15+36];
	ld.shared.u32 	%r153, [%r16+1152];
	add.s32 	%r154, %r153, %r152;
	min.u32 	%r155, %r154, %r151;
	ld.shared.u32 	%r156, [%r15+40];
	ld.shared.u32 	%r157, [%r16+1280];
	add.s32 	%r158, %r157, %r156;
	min.u32 	%r159, %r158, %r155;
	ld.shared.u32 	%r160, [%r15+44];
	ld.shared.u32 	%r161, [%r16+1408];
	add.s32 	%r162, %r161, %r160;
	min.u32 	%r163, %r162, %r159;
	ld.shared.u32 	%r164, [%r15+48];
	ld.shared.u32 	%r165, [%r16+1536];
	add.s32 	%r166, %r165, %r164;
	min.u32 	%r167, %r166, %r163;
	ld.shared.u32 	%r168, [%r15+52];
	ld.shared.u32 	%r169, [%r16+1664];
	add.s32 	%r170, %r169, %r168;
	min.u32 	%r171, %r170, %r167;
	ld.shared.u32 	%r172, [%r15+56];
	ld.shared.u32 	%r173, [%r16+1792];
	add.s32 	%r174, %r173, %r172;
	min.u32 	%r175, %r174, %r171;
	ld.shared.u32 	%r176, [%r15+60];
	ld.shared.u32 	%r177, [%r16+1920];
	add.s32 	%r178, %r177, %r176;
	min.u32 	%r17, %r178, %r175;
	bar.sync 	0;
	and.b32  	%r18, %r113, 1008;
	setp.ne.s32 	%p3, %r18, 16;
	@%p3 bra 	$L__BB5_7;
	ld.global.u32 	%r179, [%rd5];
	st.shared.u32 	[%r11], %r179;
	ld.global.u32 	%r180, [%rd6];
	st.shared.u32 	[%r13], %r180;
$L__BB5_7:
	setp.eq.s32 	%p4, %r1, 0;
	bar.sync 	0;
	ld.shared.u32 	%r182, [%r15];
	ld.shared.u32 	%r183, [%r16];
	add.s32 	%r184, %r183, %r182;
	min.u32 	%r185, %r184, %r17;
	ld.shared.u32 	%r186, [%r15+4];
	ld.shared.u32 	%r187, [%r16+128];
	add.s32 	%r188, %r187, %r186;
	min.u32 	%r189, %r188, %r185;
	ld.shared.u32 	%r190, [%r15+8];
	ld.shared.u32 	%r191, [%r16+256];
	add.s32 	%r192, %r191, %r190;
	min.u32 	%r193, %r192, %r189;
	ld.shared.u32 	%r194, [%r15+12];
	ld.shared.u32 	%r195, [%r16+384];
	add.s32 	%r196, %r195, %r194;
	min.u32 	%r197, %r196, %r193;
	ld.shared.u32 	%r198, [%r15+16];
	ld.shared.u32 	%r199, [%r16+512];
	add.s32 	%r200, %r199, %r198;
	min.u32 	%r201, %r200, %r197;
	ld.shared.u32 	%r202, [%r15+20];
	ld.shared.u32 	%r203, [%r16+640];
	add.s32 	%r204, %r203, %r202;
	min.u32 	%r205, %r204, %r201;
	ld.shared.u32 	%r206, [%r15+24];
	ld.shared.u32 	%r207, [%r16+768];
	add.s32 	%r208, %r207, %r206;
	min.u32 	%r209, %r208, %r205;
	ld.shared.u32 	%r210, [%r15+28];
	ld.shared.u32 	%r211, [%r16+896];
	add.s32 	%r212, %r211, %r210;
	min.u32 	%r213, %r212, %r209;
	ld.shared.u32 	%r214, [%r15+32];
	ld.shared.u32 	%r215, [%r16+1024];
	add.s32 	%r216, %r215, %r214;
	min.u32 	%r217, %r216, %r213;
	ld.shared.u32 	%r218, [%r15+36];
	ld.shared.u32 	%r219, [%r16+1152];
	add.s32 	%r220, %r219, %r218;
	min.u32 	%r221, %r220, %r217;
	ld.shared.u32 	%r222, [%r15+40];
	ld.shared.u32 	%r223, [%r16+1280];
	add.s32 	%r224, %r223, %r222;
	min.u32 	%r225, %r224, %r221;
	ld.shared.u32 	%r226, [%r15+44];
	ld.shared.u32 	%r227, [%r16+1408];
	add.s32 	%r228, %r227, %r226;
	min.u32 	%r229, %r228, %r225;
	ld.shared.u32 	%r230, [%r15+48];
	ld.shared.u32 	%r231, [%r16+1536];
	add.s32 	%r232, %r231, %r230;
	min.u32 	%r233, %r232, %r229;
	ld.shared.u32 	%r234, [%r15+52];
	ld.shared.u32 	%r235, [%r16+1664];
	add.s32 	%r236, %r235, %r234;
	min.u32 	%r237, %r236, %r233;
	ld.shared.u32 	%r238, [%r15+56];
	ld.shared.u32 	%r239, [%r16+1792];
	add.s32 	%r240, %r239, %r238;
	min.u32 	%r241, %r240, %r237;
	ld.shared.u32 	%r242, [%r15+60];
	ld.shared.u32 	%r243, [%r16+1920];
	add.s32 	%r244, %r243, %r242;
	min.u32 	%r245, %r244, %r241;
	bar.sync 	0;
	shl.b32 	%r246, %r113, 5;
	add.s32 	%r247, %r246, %r8;
	shl.b32 	%r248, %r247, 2;
	add.s32 	%r19, %r108, %r248;
	st.shared.u32 	[%r19], %r245;
	bar.sync 	0;
	add.s32 	%r250, %r10, 32;
	cvt.u64.u32 	%rd7, %r250;
	@%p4 bra 	$L__BB5_77;
	setp.lt.u32 	%p5, %r113, 16;
	add.s64 	%rd20, %rd7, %rd3;
	cvt.u64.u32 	%rd21, %r8;
	add.s64 	%rd22, %rd7, %rd21;
	mad.lo.s64 	%rd23, %rd20, %rd4, %rd22;
	shl.b64 	%rd24, %rd23, 2;
	add.s64 	%rd8, %rd1, %rd24;
	@%p5 bra 	$L__BB5_9;
	bra.uni 	$L__BB5_10;
$L__BB5_9:
	ld.global.u32 	%r252, [%rd8];
	st.shared.u32 	[%r11], %r252;
$L__BB5_10:
	bar.sync 	0;
	shl.b32 	%r254, %r113, 6;
	add.s32 	%r55, %r15, %r254;
	ld.shared.u32 	%r255, [%r55];
	ld.shared.u32 	%r256, [%r16];
	add.s32 	%r56, %r256, %r255;
	ld.shared.u32 	%r257, [%r19];
	setp.ge.u32 	%p6, %r56, %r257;
	@%p6 bra 	$L__BB5_12;
	st.shared.u32 	[%r19], %r56;
$L__BB5_12:
	bar.sync 	0;
	ld.shared.u32 	%r258, [%r55+4];
	ld.shared.u32 	%r259, [%r16+128];
	add.s32 	%r57, %r259, %r258;
	ld.shared.u32 	%r260, [%r19];
	setp.ge.u32 	%p7, %r57, %r260;
	@%p7 bra 	$L__BB5_14;
	st.shared.u32 	[%r19], %r57;
$L__BB5_14:
	bar.sync 	0;
	ld.shared.u32 	%r261, [%r55+8];
	ld.shared.u32 	%r262, [%r16+256];
	add.s32 	%r58, %r262, %r261;
	ld.shared.u32 	%r263, [%r19];
	setp.ge.u32 	%p8, %r58, %r263;
	@%p8 bra 	$L__BB5_16;
	st.shared.u32 	[%r19], %r58;
$L__BB5_16:
	bar.sync 	0;
	ld.shared.u32 	%r264, [%r55+12];
	ld.shared.u32 	%r265, [%r16+384];
	add.s32 	%r59, %r265, %r264;
	ld.shared.u32 	%r266, [%r19];
	setp.ge.u32 	%p9, %r59, %r266;
	@%p9 bra 	$L__BB5_18;
	st.shared.u32 	[%r19], %r59;
$L__BB5_18:
	bar.sync 	0;
	ld.shared.u32 	%r267, [%r55+16];
	ld.shared.u32 	%r268, [%r16+512];
	add.s32 	%r60, %r268, %r267;
	ld.shared.u32 	%r269, [%r19];
	setp.ge.u32 	%p10, %r60, %r269;
	@%p10 bra 	$L__BB5_20;
	st.shared.u32 	[%r19], %r60;
$L__BB5_20:
	bar.sync 	0;
	ld.shared.u32 	%r270, [%r55+20];
	ld.shared.u32 	%r271, [%r16+640];
	add.s32 	%r61, %r271, %r270;
	ld.shared.u32 	%r272, [%r19];
	setp.ge.u32 	%p11, %r61, %r272;
	@%p11 bra 	$L__BB5_22;
	st.shared.u32 	[%r19], %r61;
$L__BB5_22:
	bar.sync 	0;
	ld.shared.u32 	%r273, [%r55+24];
	ld.shared.u32 	%r274, [%r16+768];
	add.s32 	%r62, %r274, %r273;
	ld.shared.u32 	%r275, [%r19];
	setp.ge.u32 	%p12, %r62, %r275;
	@%p12 bra 	$L__BB5_24;
	st.shared.u32 	[%r19], %r62;
$L__BB5_24:
	bar.sync 	0;
	ld.shared.u32 	%r276, [%r55+28];
	ld.shared.u32 	%r277, [%r16+896];
	add.s32 	%r63, %r277, %r276;
	ld.shared.u32 	%r278, [%r19];
	setp.ge.u32 	%p13, %r63, %r278;
	@%p13 bra 	$L__BB5_26;
	st.shared.u32 	[%r19], %r63;
$L__BB5_26:
	bar.sync 	0;
	ld.shared.u32 	%r279, [%r55+32];
	ld.shared.u32 	%r280, [%r16+1024];
	add.s32 	%r64, %r280, %r279;
	ld.shared.u32 	%r281, [%r19];
	setp.ge.u32 	%p14, %r64, %r281;
	@%p14 bra 	$L__BB5_28;
	st.shared.u32 	[%r19], %r64;
$L__BB5_28:
	bar.sync 	0;
	ld.shared.u32 	%r282, [%r55+36];
	ld.shared.u32 	%r283, [%r16+1152];
	add.s32 	%r65, %r283, %r282;
	ld.shared.u32 	%r284, [%r19];
	setp.ge.u32 	%p15, %r65, %r284;
	@%p15 bra 	$L__BB5_30;
	st.shared.u32 	[%r19], %r65;
$L__BB5_30:
	bar.sync 	0;
	ld.shared.u32 	%r285, [%r55+40];
	ld.shared.u32 	%r286, [%r16+1280];
	add.s32 	%r66, %r286, %r285;
	ld.shared.u32 	%r287, [%r19];
	setp.ge.u32 	%p16, %r66, %r287;
	@%p16 bra 	$L__BB5_32;
	st.shared.u32 	[%r19], %r66;
$L__BB5_32:
	bar.sync 	0;
	ld.shared.u32 	%r288, [%r55+44];
	ld.shared.u32 	%r289, [%r16+1408];
	add.s32 	%r67, %r289, %r288;
	ld.shared.u32 	%r290, [%r19];
	setp.ge.u32 	%p17, %r67, %r290;
	@%p17 bra 	$L__BB5_34;
	st.shared.u32 	[%r19], %r67;
$L__BB5_34:
	bar.sync 	0;
	ld.shared.u32 	%r291, [%r55+48];
	ld.shared.u32 	%r292, [%r16+1536];
	add.s32 	%r68, %r292, %r291;
	ld.shared.u32 	%r293, [%r19];
	setp.ge.u32 	%p18, %r68, %r293;
	@%p18 bra 	$L__BB5_36;
	st.shared.u32 	[%r19], %r68;
$L__BB5_36:
	bar.sync 	0;
	ld.shared.u32 	%r294, [%r55+52];
	ld.shared.u32 	%r295, [%r16+1664];
	add.s32 	%r69, %r295, %r294;
	ld.shared.u32 	%r296, [%r19];
	setp.ge.u32 	%p19, %r69, %r296;
	@%p19 bra 	$L__BB5_38;
	st.shared.u32 	[%r19], %r69;
$L__BB5_38:
	bar.sync 	0;
	ld.shared.u32 	%r297, [%r55+56];
	ld.shared.u32 	%r298, [%r16+1792];
	add.s32 	%r70, %r298, %r297;
	ld.shared.u32 	%r299, [%r19];
	setp.ge.u32 	%p20, %r70, %r299;
	@%p20 bra 	$L__BB5_40;
	st.shared.u32 	[%r19], %r70;
$L__BB5_40:
	bar.sync 	0;
	ld.shared.u32 	%r300, [%r55+60];
	ld.shared.u32 	%r301, [%r16+1920];
	add.s32 	%r71, %r301, %r300;
	ld.shared.u32 	%r302, [%r19];
	setp.ge.u32 	%p21, %r71, %r302;
	@%p21 bra 	$L__BB5_42;
	st.shared.u32 	[%r19], %r71;
$L__BB5_42:
	setp.ne.s32 	%p22, %r18, 16;
	bar.sync 	0;
	@%p22 bra 	$L__BB5_44;
	ld.global.u32 	%r303, [%rd8];
	st.shared.u32 	[%r11], %r303;
$L__BB5_44:
	bar.sync 	0;
	ld.shared.u32 	%r304, [%r55+64];
	ld.shared.u32 	%r305, [%r16];
	add.s32 	%r72, %r305, %r304;
	ld.shared.u32 	%r306, [%r19];
	setp.ge.u32 	%p23, %r72, %r306;
	@%p23 bra 	$L__BB5_46;
	st.shared.u32 	[%r19], %r72;
$L__BB5_46:
	bar.sync 	0;
	ld.shared.u32 	%r307, [%r55+68];
	ld.shared.u32 	%r308, [%r16+128];
	add.s32 	%r73, %r308, %r307;
	ld.shared.u32 	%r309, [%r19];
	setp.ge.u32 	%p24, %r73, %r309;
	@%p24 bra 	$L__BB5_48;
	st.shared.u32 	[%r19], %r73;
$L__BB5_48:
	bar.sync 	0;
	ld.shared.u32 	%r310, [%r55+72];
	ld.shared.u32 	%r311, [%r16+256];
	add.s32 	%r74, %r311, %r310;
	ld.shared.u32 	%r312, [%r19];
	setp.ge.u32 	%p25, %r74, %r312;
	@%p25 bra 	$L__BB5_50;
	st.shared.u32 	[%r19], %r74;
$L__BB5_50:
	bar.sync 	0;
	ld.shared.u32 	%r313, [%r55+76];
	ld.shared.u32 	%r314, [%r16+384];
	add.s32 	%r75, %r314, %r313;
	ld.shared.u32 	%r315, [%r19];
	setp.ge.u32 	%p26, %r75, %r315;
	@%p26 bra 	$L__BB5_52;
	st.shared.u32 	[%r19], %r75;
$L__BB5_52:
	bar.sync 	0;
	ld.shared.u32 	%r316, [%r55+80];
	ld.shared.u32 	%r317, [%r16+512];
	add.s32 	%r76, %r317, %r316;
	ld.shared.u32 	%r318, [%r19];
	setp.ge.u32 	%p27, %r76, %r318;
	@%p27 bra 	$L__BB5_54;
	st.shared.u32 	[%r19], %r76;
$L__BB5_54:
	bar.sync 	0;
	ld.shared.u32 	%r319, [%r55+84];
	ld.shared.u32 	%r320, [%r16+640];
	add.s32 	%r77, %r320, %r319;
	ld.shared.u32 	%r321, [%r19];
	setp.ge.u32 	%p28, %r77, %r321;
	@%p28 bra 	$L__BB5_56;
	st.shared.u32 	[%r19], %r77;
$L__BB5_56:
	bar.sync 	0;
	ld.shared.u32 	%r322, [%r55+88];
	ld.shared.u32 	%r323, [%r16+768];
	add.s32 	%r78, %r323, %r322;
	ld.shared.u32 	%r324, [%r19];
	setp.ge.u32 	%p29, %r78, %r324;
	@%p29 bra 	$L__BB5_58;
	st.shared.u32 	[%r19], %r78;
$L__BB5_58:
	bar.sync 	0;
	ld.shared.u32 	%r325, [%r55+92];
	ld.shared.u32 	%r326, [%r16+896];
	add.s32 	%r79, %r326, %r325;
	ld.shared.u32 	%r327, [%r19];
	setp.ge.u32 	%p30, %r79, %r327;
	@%p30 bra 	$L__BB5_60;
	st.shared.u32 	[%r19], %r79;
$L__BB5_60:
	bar.sync 	0;
	ld.shared.u32 	%r328, [%r55+96];
	ld.shared.u32 	%r329, [%r16+1024];
	add.s32 	%r80, %r329, %r328;
	ld.shared.u32 	%r330, [%r19];
	setp.ge.u32 	%p31, %r80, %r330;
	@%p31 bra 	$L__BB5_62;
	st.shared.u32 	[%r19], %r80;
$L__BB5_62:
	bar.sync 	0;
	ld.shared.u32 	%r331, [%r55+100];
	ld.shared.u32 	%r332, [%r16+1152];
	add.s32 	%r81, %r332, %r331;
	ld.shared.u32 	%r333, [%r19];
	setp.ge.u32 	%p32, %r81, %r333;
	@%p32 bra 	$L__BB5_64;
	st.shared.u32 	[%r19], %r81;
$L__BB5_64:
	bar.sync 	0;
	ld.shared.u32 	%r334, [%r55+104];
	ld.shared.u32 	%r335, [%r16+1280];
	add.s32 	%r82, %r335, %r334;
	ld.shared.u32 	%r336, [%r19];
	setp.ge.u32 	%p33, %r82, %r336;
	@%p33 bra 	$L__BB5_66;
	st.shared.u32 	[%r19], %r82;
$L__BB5_66:
	bar.sync 	0;
	ld.shared.u32 	%r337, [%r55+108];
	ld.shared.u32 	%r338, [%r16+1408];
	add.s32 	%r83, %r338, %r337;
	ld.shared.u32 	%r339, [%r19];
	setp.ge.u32 	%p34, %r83, %r339;
	@%p34 bra 	$L__BB5_68;
	st.shared.u32 	[%r19], %r83;
$L__BB5_68:
	bar.sync 	0;
	ld.shared.u32 	%r340, [%r55+112];
	ld.shared.u32 	%r341, [%r16+1536];
	add.s32 	%r84, %r341, %r340;
	ld.shared.u32 	%r342, [%r19];
	setp.ge.u32 	%p35, %r84, %r342;
	@%p35 bra 	$L__BB5_70;
	st.shared.u32 	[%r19], %r84;
$L__BB5_70:
	bar.sync 	0;
	ld.shared.u32 	%r343, [%r55+116];
	ld.shared.u32 	%r344, [%r16+1664];
	add.s32 	%r85, %r344, %r343;
	ld.shared.u32 	%r345, [%r19];
	setp.ge.u32 	%p36, %r85, %r345;
	@%p36 bra 	$L__BB5_72;
	st.shared.u32 	[%r19], %r85;
$L__BB5_72:
	bar.sync 	0;
	ld.shared.u32 	%r346, [%r55+120];
	ld.shared.u32 	%r347, [%r16+1792];
	add.s32 	%r86, %r347, %r346;
	ld.shared.u32 	%r348, [%r19];
	setp.ge.u32 	%p37, %r86, %r348;
	@%p37 bra 	$L__BB5_74;
	st.shared.u32 	[%r19], %r86;
$L__BB5_74:
	bar.sync 	0;
	ld.shared.u32 	%r349, [%r55+124];
	ld.shared.u32 	%r350, [%r16+1920];
	add.s32 	%r87, %r350, %r349;
	ld.shared.u32 	%r351, [%r19];
	setp.ge.u32 	%p38, %r87, %r351;
	@%p38 bra 	$L__BB5_76;
	st.shared.u32 	[%r19], %r87;
$L__BB5_76:
	bar.sync 	0;
	bra.uni 	$L__BB5_146;
$L__BB5_77:
	setp.gt.u32 	%p39, %r113, 15;
	cvt.u64.u32 	%rd25, %r8;
	add.s64 	%rd26, %rd7, %rd25;
	add.s64 	%rd27, %rd7, %rd3;
	mad.lo.s64 	%rd28, %rd26, %rd4, %rd27;
	shl.b64 	%rd29, %rd28, 2;
	add.s64 	%rd9, %rd1, %rd29;
	add.s32 	%r20, %r103, %r107;
	@%p39 bra 	$L__BB5_79;
	ld.global.u32 	%r355, [%rd9];
	st.shared.u32 	[%r20], %r355;
$L__BB5_79:
	bar.sync 	0;
	add.s32 	%r21, %r108, %r115;
	ld.shared.u32 	%r358, [%r21];
	add.s32 	%r22, %r103, %r111;
	ld.shared.u32 	%r361, [%r22];
	add.s32 	%r23, %r361, %r358;
	ld.shared.u32 	%r362, [%r19];
	setp.ge.u32 	%p40, %r23, %r362;
	@%p40 bra 	$L__BB5_81;
	st.shared.u32 	[%r19], %r23;
$L__BB5_81:
	bar.sync 	0;
	ld.shared.u32 	%r363, [%r21+128];
	ld.shared.u32 	%r364, [%r22+4];
	add.s32 	%r24, %r364, %r363;
	ld.shared.u32 	%r365, [%r19];
	setp.ge.u32 	%p41, %r24, %r365;
	@%p41 bra 	$L__BB5_83;
	st.shared.u32 	[%r19], %r24;
$L__BB5_83:
	bar.sync 	0;
	ld.shared.u32 	%r366, [%r21+256];
	ld.shared.u32 	%r367, [%r22+8];
	add.s32 	%r25, %r367, %r366;
	ld.shared.u32 	%r368, [%r19];
	setp.ge.u32 	%p42, %r25, %r368;
	@%p42 bra 	$L__BB5_85;
	st.shared.u32 	[%r19], %r25;
$L__BB5_85:
	bar.sync 	0;
	ld.shared.u32 	%r369, [%r21+384];
	ld.shared.u32 	%r370, [%r22+12];
	add.s32 	%r26, %r370, %r369;
	ld.shared.u32 	%r371, [%r19];
	setp.ge.u32 	%p43, %r26, %r371;
	@%p43 bra 	$L__BB5_87;
	st.shared.u32 	[%r19], %r26;
$L__BB5_87:
	bar.sync 	0;
	ld.shared.u32 	%r372, [%r21+512];
	ld.shared.u32 	%r373, [%r22+16];
	add.s32 	%r27, %r373, %r372;
	ld.shared.u32 	%r374, [%r19];
	setp.ge.u32 	%p44, %r27, %r374;
	@%p44 bra 	$L__BB5_89;
	st.shared.u32 	[%r19], %r27;
$L__BB5_89:
	bar.sync 	0;
	ld.shared.u32 	%r375, [%r21+640];
	ld.shared.u32 	%r376, [%r22+20];
	add.s32 	%r28, %r376, %r375;
	ld.shared.u32 	%r377, [%r19];
	setp.ge.u32 	%p45, %r28, %r377;
	@%p45 bra 	$L__BB5_91;
	st.shared.u32 	[%r19], %r28;
$L__BB5_91:
	bar.sync 	0;
	ld.shared.u32 	%r378, [%r21+768];
	ld.shared.u32 	%r379, [%r22+24];
	add.s32 	%r29, %r379, %r378;
	ld.shared.u32 	%r380, [%r19];
	setp.ge.u32 	%p46, %r29, %r380;
	@%p46 bra 	$L__BB5_93;
	st.shared.u32 	[%r19], %r29;
$L__BB5_93:
	bar.sync 	0;
	ld.shared.u32 	%r381, [%r21+896];
	ld.shared.u32 	%r382, [%r22+28];
	add.s32 	%r30, %r382, %r381;
	ld.shared.u32 	%r383, [%r19];
	setp.ge.u32 	%p47, %r30, %r383;
	@%p47 bra 	$L__BB5_95;
	st.shared.u32 	[%r19], %r30;
$L__BB5_95:
	bar.sync 	0;
	ld.shared.u32 	%r384, [%r21+1024];
	ld.shared.u32 	%r385, [%r22+32];
	add.s32 	%r31, %r385, %r384;
	ld.shared.u32 	%r386, [%r19];
	setp.ge.u32 	%p48, %r31, %r386;
	@%p48 bra 	$L__BB5_97;
	st.shared.u32 	[%r19], %r31;
$L__BB5_97:
	bar.sync 	0;
	ld.shared.u32 	%r387, [%r21+1152];
	ld.shared.u32 	%r388, [%r22+36];
	add.s32 	%r32, %r388, %r387;
	ld.shared.u32 	%r389, [%r19];
	setp.ge.u32 	%p49, %r32, %r389;
	@%p49 bra 	$L__BB5_99;
	st.shared.u32 	[%r19], %r32;
$L__BB5_99:
	bar.sync 	0;
	ld.shared.u32 	%r390, [%r21+1280];
	ld.shared.u32 	%r391, [%r22+40];
	add.s32 	%r33, %r391, %r390;
	ld.shared.u32 	%r392, [%r19];
	setp.ge.u32 	%p50, %r33, %r392;
	@%p50 bra 	$L__BB5_101;
	st.shared.u32 	[%r19], %r33;
$L__BB5_101:
	bar.sync 	0;
	ld.shared.u32 	%r393, [%r21+1408];
	ld.shared.u32 	%r394, [%r22+44];
	add.s32 	%r34, %r394, %r393;
	ld.shared.u32 	%r395, [%r19];
	setp.ge.u32 	%p51, %r34, %r395;
	@%p51 bra 	$L__BB5_103;
	st.shared.u32 	[%r19], %r34;
$L__BB5_103:
	bar.sync 	0;
	ld.shared.u32 	%r396, [%r21+1536];
	ld.shared.u32 	%r397, [%r22+48];
	add.s32 	%r35, %r397, %r396;
	ld.shared.u32 	%r398, [%r19];
	setp.ge.u32 	%p52, %r35, %r398;
	@%p52 bra 	$L__BB5_105;
	st.shared.u32 	[%r19], %r35;
$L__BB5_105:
	bar.sync 	0;
	ld.shared.u32 	%r399, [%r21+1664];
	ld.shared.u32 	%r400, [%r22+52];
	add.s32 	%r36, %r400, %r399;
	ld.shared.u32 	%r401, [%r19];
	setp.ge.u32 	%p53, %r36, %r401;
	@%p53 bra 	$L__BB5_107;
	st.shared.u32 	[%r19], %r36;
$L__BB5_107:
	bar.sync 	0;
	ld.shared.u32 	%r402, [%r21+1792];
	ld.shared.u32 	%r403, [%r22+56];
	add.s32 	%r37, %r403, %r402;
	ld.shared.u32 	%r404, [%r19];
	setp.ge.u32 	%p54, %r37, %r404;
	@%p54 bra 	$L__BB5_109;
	st.shared.u32 	[%r19], %r37;
$L__BB5_109:
	bar.sync 	0;
	ld.shared.u32 	%r405, [%r21+1920];
	ld.shared.u32 	%r406, [%r22+60];
	add.s32 	%r38, %r406, %r405;
	ld.shared.u32 	%r407, [%r19];
	setp.ge.u32 	%p55, %r38, %r407;
	@%p55 bra 	$L__BB5_111;
	st.shared.u32 	[%r19], %r38;
$L__BB5_111:
	setp.ne.s32 	%p56, %r18, 16;
	bar.sync 	0;
	@%p56 bra 	$L__BB5_113;
	ld.global.u32 	%r408, [%rd9];
	st.shared.u32 	[%r20], %r408;
$L__BB5_113:
	bar.sync 	0;
	ld.shared.u32 	%r409, [%r21+2048];
	ld.shared.u32 	%r410, [%r22];
	add.s32 	%r39, %r410, %r409;
	ld.shared.u32 	%r411, [%r19];
	setp.ge.u32 	%p57, %r39, %r411;
	@%p57 bra 	$L__BB5_115;
	st.shared.u32 	[%r19], %r39;
$L__BB5_115:
	bar.sync 	0;
	ld.shared.u32 	%r412, [%r21+2176];
	ld.shared.u32 	%r413, [%r22+4];
	add.s32 	%r40, %r413, %r412;
	ld.shared.u32 	%r414, [%r19];
	setp.ge.u32 	%p58, %r40, %r414;
	@%p58 bra 	$L__BB5_117;
	st.shared.u32 	[%r19], %r40;
$L__BB5_117:
	bar.sync 	0;
	ld.shared.u32 	%r415, [%r21+2304];
	ld.shared.u32 	%r416, [%r22+8];
	add.s32 	%r41, %r416, %r415;
	ld.shared.u32 	%r417, [%r19];
	setp.ge.u32 	%p59, %r41, %r417;
	@%p59 bra 	$L__BB5_119;
	st.shared.u32 	[%r19], %r41;
$L__BB5_119:
	bar.sync 	0;
	ld.shared.u32 	%r418, [%r21+2432];
	ld.shared.u32 	%r419, [%r22+12];
	add.s32 	%r42, %r419, %r418;
	ld.shared.u32 	%r420, [%r19];
	setp.ge.u32 	%p60, %r42, %r420;
	@%p60 bra 	$L__BB5_121;
	st.shared.u32 	[%r19], %r42;
$L__BB5_121:
	bar.sync 	0;
	ld.shared.u32 	%r421, [%r21+2560];
	ld.shared.u32 	%r422, [%r22+16];
	add.s32 	%r43, %r422, %r421;
	ld.shared.u32 	%r423, [%r19];
	setp.ge.u32 	%p61, %r43, %r423;
	@%p61 bra 	$L__BB5_123;
	st.shared.u32 	[%r19], %r43;
$L__BB5_123:
	bar.sync 	0;
	ld.shared.u32 	%r424, [%r21+2688];
	ld.shared.u32 	%r425, [%r22+20];
	add.s32 	%r44, %r425, %r424;
	ld.shared.u32 	%r426, [%r19];
	setp.ge.u32 	%p62, %r44, %r426;
	@%p62 bra 	$L__BB5_125;
	st.shared.u32 	[%r19], %r44;
$L__BB5_125:
	bar.sync 	0;
	ld.shared.u32 	%r427, [%r21+2816];
	ld.shared.u32 	%r428, [%r22+24];
	add.s32 	%r45, %r428, %r427;
	ld.shared.u32 	%r429, [%r19];
	setp.ge.u32 	%p63, %r45, %r429;
	@%p63 bra 	$L__BB5_127;
	st.shared.u32 	[%r19], %r45;
$L__BB5_127:
	bar.sync 	0;
	ld.shared.u32 	%r430, [%r21+2944];
	ld.shared.u32 	%r431, [%r22+28];
	add.s32 	%r46, %r431, %r430;
	ld.shared.u32 	%r432, [%r19];
	setp.ge.u32 	%p64, %r46, %r432;
	@%p64 bra 	$L__BB5_129;
	st.shared.u32 	[%r19], %r46;
$L__BB5_129:
	bar.sync 	0;
	ld.shared.u32 	%r433, [%r21+3072];
	ld.shared.u32 	%r434, [%r22+32];
	add.s32 	%r47, %r434, %r433;
	ld.shared.u32 	%r435, [%r19];
	setp.ge.u32 	%p65, %r47, %r435;
	@%p65 bra 	$L__BB5_131;
	st.shared.u32 	[%r19], %r47;
$L__BB5_131:
	bar.sync 	0;
	ld.shared.u32 	%r436, [%r21+3200];
	ld.shared.u32 	%r437, [%r22+36];
	add.s32 	%r48, %r437, %r436;
	ld.shared.u32 	%r438, [%r19];
	setp.ge.u32 	%p66, %r48, %r438;
	@%p66 bra 	$L__BB5_133;
	st.shared.u32 	[%r19], %r48;
$L__BB5_133:
	bar.sync 	0;
	ld.shared.u32 	%r439, [%r21+3328];
	ld.shared.u32 	%r440, [%r22+40];
	add.s32 	%r49, %r440, %r439;
	ld.shared.u32 	%r441, [%r19];
	setp.ge.u32 	%p67, %r49, %r441;
	@%p67 bra 	$L__BB5_135;
	st.shared.u32 	[%r19], %r49;
$L__BB5_135:
	bar.sync 	0;
	ld.shared.u32 	%r442, [%r21+3456];
	ld.shared.u32 	%r443, [%r22+44];
	add.s32 	%r50, %r443, %r442;
	ld.shared.u32 	%r444, [%r19];
	setp.ge.u32 	%p68, %r50, %r444;
	@%p68 bra 	$L__BB5_137;
	st.shared.u32 	[%r19], %r50;
$L__BB5_137:
	bar.sync 	0;
	ld.shared.u32 	%r445, [%r21+3584];
	ld.shared.u32 	%r446, [%r22+48];
	add.s32 	%r51, %r446, %r445;
	ld.shared.u32 	%r447, [%r19];
	setp.ge.u32 	%p69, %r51, %r447;
	@%p69 bra 	$L__BB5_139;
	st.shared.u32 	[%r19], %r51;
$L__BB5_139:
	bar.sync 	0;
	ld.shared.u32 	%r448, [%r21+3712];
	ld.shared.u32 	%r449, [%r22+52];
	add.s32 	%r52, %r449, %r448;
	ld.shared.u32 	%r450, [%r19];
	setp.ge.u32 	%p70, %r52, %r450;
	@%p70 bra 	$L__BB5_141;
	st.shared.u32 	[%r19], %r52;
$L__BB5_141:
	bar.sync 	0;
	ld.shared.u32 	%r451, [%r21+3840];
	ld.shared.u32 	%r452, [%r22+56];
	add.s32 	%r53, %r452, %r451;
	ld.shared.u32 	%r453, [%r19];
	setp.ge.u32 	%p71, %r53, %r453;
	@%p71 bra 	$L__BB5_143;
	st.shared.u32 	[%r19], %r53;
$L__BB5_143:
	bar.sync 	0;
	ld.shared.u32 	%r454, [%r21+3968];
	ld.shared.u32 	%r455, [%r22+60];
	add.s32 	%r54, %r455, %r454;
	ld.shared.u32 	%r456, [%r19];
	setp.ge.u32 	%p72, %r54, %r456;
	@%p72 bra 	$L__BB5_145;
	st.shared.u32 	[%r19], %r54;
$L__BB5_145:
	bar.sync 	0;
$L__BB5_146:
	ld.shared.u32 	%r457, [%r19];
	st.global.u32 	[%rd2], %r457;
	ret;

}
	// .globl	_Z19CalculateRestBlocksPjjj
.visible .entry _Z19CalculateRestBlocksPjjj(
	.param .u64 .ptr .align 1 _Z19CalculateRestBlocksPjjj_param_0,
	.param .u32 _Z19CalculateRestBlocksPjjj_param_1,
	.param .u32 _Z19CalculateRestBlocksPjjj_param_2
)
{
	.reg .pred 	%p<11>;
	.reg .b32 	%r<303>;
	.reg .b64 	%rd<25>;
	// demoted variable
	.shared .align 4 .b8 _ZZ19CalculateRestBlocksPjjjE7leadRow[2048];
	// demoted variable
	.shared .align 4 .b8 _ZZ19CalculateRestBlocksPjjjE7leadCol[2048];
	ld.param.u64 	%rd11, [_Z19CalculateRestBlocksPjjj_param_0];
	ld.param.u32 	%r15, [_Z19CalculateRestBlocksPjjj_param_1];
	ld.param.u32 	%r16, [_Z19CalculateRestBlocksPjjj_param_2];
	cvta.to.global.u64 	%rd1, %rd11;
	mov.u32 	%r1, %ctaid.x;
	setp.eq.s32 	%p1, %r1, %r16;
	mov.u32 	%r2, %ctaid.y;
	setp.eq.s32 	%p2, %r2, %r16;
	or.pred  	%p3, %p1, %p2;
	@%p3 bra 	$L__BB6_11;
	add.s32 	%r17, %r16, 1;
	setp.eq.s32 	%p4, %r1, %r17;
	setp.eq.s32 	%p5, %r2, %r17;
	or.pred  	%p6, %p4, %p5;
	@%p6 bra 	$L__BB6_11;
	shl.b32 	%r18, %r2, 5;
	shl.b32 	%r19, %r1, 5;
	mov.u32 	%r20, %tid.y;
	mov.u32 	%r3, %tid.x;
	add.s32 	%r21, %r18, %r20;
	add.s32 	%r22, %r19, %r3;
	mad.lo.s32 	%r23, %r15, %r21, %r22;
	mul.wide.u32 	%rd12, %r23, 4;
	add.s64 	%rd2, %rd1, %rd12;
	ld.global.u32 	%r4, [%rd2];
	bar.sync 	0;
	shl.b32 	%r5, %r16, 5;
	cvt.u64.u32 	%rd13, %r5;
	cvt.u64.u32 	%rd3, %r20;
	add.s64 	%rd14, %rd13, %rd3;
	cvt.u64.u32 	%rd4, %r15;
	cvt.s64.s32 	%rd5, %r22;
	mad.lo.s64 	%rd15, %rd14, %rd4, %rd5;
	shl.b64 	%rd16, %rd15, 2;
	add.s64 	%rd6, %rd1, %rd16;
	shl.b32 	%r24, %r20, 5;
	and.b32  	%r25, %r24, 480;
	add.s32 	%r26, %r25, %r3;
	shl.b32 	%r27, %r26, 2;
	mov.u32 	%r28, _ZZ19CalculateRestBlocksPjjjE7leadRow;
	add.s32 	%r6, %r28, %r27;
	add.s32 	%r29, %r18, %r3;
	mul.lo.s32 	%r30, %r15, %r29;
	cvt.u64.u32 	%rd7, %r30;
	add.s64 	%rd17, %rd14, %rd7;
	shl.b64 	%rd18, %rd17, 2;
	add.s64 	%rd8, %rd1, %rd18;
	shl.b32 	%r31, %r3, 6;
	shl.b32 	%r32, %r20, 2;
	and.b32  	%r33, %r32, 60;
	or.b32  	%r34, %r31, %r33;
	mov.u32 	%r35, _ZZ19CalculateRestBlocksPjjjE7leadCol;
	add.s32 	%r7, %r35, %r34;
	shl.b32 	%r8, %r20, 6;
	setp.gt.u32 	%p7, %r20, 15;
	@%p7 bra 	$L__BB6_4;
	ld.global.u32 	%r36, [%rd6];
	st.shared.u32 	[%r6], %r36;
	ld.global.u32 	%r37, [%rd8];
	st.shared.u32 	[%r7], %r37;
$L__BB6_4:
	add.s32 	%r9, %r35, %r8;
	cvt.u32.u64 	%r39, %rd3;
	bar.sync 	0;
	ld.shared.u32 	%r40, [%r9];
	shl.b32 	%r41, %r3, 2;
	add.s32 	%r10, %r28, %r41;
	ld.shared.u32 	%r43, [%r10];
	add.s32 	%r44, %r43, %r40;
	min.u32 	%r45, %r44, %r4;
	ld.shared.u32 	%r46, [%r9+4];
	ld.shared.u32 	%r47, [%r10+128];
	add.s32 	%r48, %r47, %r46;
	min.u32 	%r49, %r48, %r45;
	ld.shared.u32 	%r50, [%r9+8];
	ld.shared.u32 	%r51, [%r10+256];
	add.s32 	%r52, %r51, %r50;
	min.u32 	%r53, %r52, %r49;
	ld.shared.u32 	%r54, [%r9+12];
	ld.shared.u32 	%r55, [%r10+384];
	add.s32 	%r56, %r55, %r54;
	min.u32 	%r57, %r56, %r53;
	ld.shared.u32 	%r58, [%r9+16];
	ld.shared.u32 	%r59, [%r10+512];
	add.s32 	%r60, %r59, %r58;
	min.u32 	%r61, %r60, %r57;
	ld.shared.u32 	%r62, [%r9+20];
	ld.shared.u32 	%r63, [%r10+640];
	add.s32 	%r64, %r63, %r62;
	min.u32 	%r65, %r64, %r61;
	ld.shared.u32 	%r66, [%r9+24];
	ld.shared.u32 	%r67, [%r10+768];
	add.s32 	%r68, %r67, %r66;
	min.u32 	%r69, %r68, %r65;
	ld.shared.u32 	%r70, [%r9+28];
	ld.shared.u32 	%r71, [%r10+896];
	add.s32 	%r72, %r71, %r70;
	min.u32 	%r73, %r72, %r69;
	ld.shared.u32 	%r74, [%r9+32];
	ld.shared.u32 	%r75, [%r10+1024];
	add.s32 	%r76, %r75, %r74;
	min.u32 	%r77, %r76, %r73;
	ld.shared.u32 	%r78, [%r9+36];
	ld.shared.u32 	%r79, [%r10+1152];
	add.s32 	%r80, %r79, %r78;
	min.u32 	%r81, %r80, %r77;
	ld.shared.u32 	%r82, [%r9+40];
	ld.shared.u32 	%r83, [%r10+1280];
	add.s32 	%r84, %r83, %r82;
	min.u32 	%r85, %r84, %r81;
	ld.shared.u32 	%r86, [%r9+44];
	ld.shared.u32 	%r87, [%r10+1408];
	add.s32 	%r88, %r87, %r86;
	min.u32 	%r89, %r88, %r85;
	ld.shared.u32 	%r90, [%r9+48];
	ld.shared.u32 	%r91, [%r10+1536];
	add.s32 	%r92, %r91, %r90;
	min.u32 	%r93, %r92, %r89;
	ld.shared.u32 	%r94, [%r9+52];
	ld.shared.u32 	%r95, [%r10+1664];
	add.s32 	%r96, %r95, %r94;
	min.u32 	%r97, %r96, %r93;
	ld.shared.u32 	%r98, [%r9+56];
	ld.shared.u32 	%r99, [%r10+1792];
	add.s32 	%r100, %r99, %r98;
	min.u32 	%r101, %r100, %r97;
	ld.shared.u32 	%r102, [%r9+60];
	ld.shared.u32 	%r103, [%r10+1920];
	add.s32 	%r104, %r103, %r102;
	min.u32 	%r11, %r104, %r101;
	bar.sync 	0;
	and.b32  	%r12, %r39, 1008;
	setp.ne.s32 	%p8, %r12, 16;
	@%p8 bra 	$L__BB6_6;
	ld.global.u32 	%r105, [%rd6];
	st.shared.u32 	[%r6], %r105;
	ld.global.u32 	%r106, [%rd8];
	st.shared.u32 	[%r7], %r106;
$L__BB6_6:
	setp.gt.u32 	%p9, %r39, 15;
	bar.sync 	0;
	ld.shared.u32 	%r108, [%r9];
	ld.shared.u32 	%r109, [%r10];
	add.s32 	%r110, %r109, %r108;
	min.u32 	%r111, %r110, %r11;
	ld.shared.u32 	%r112, [%r9+4];
	ld.shared.u32 	%r113, [%r10+128];
	add.s32 	%r114, %r113, %r112;
	min.u32 	%r115, %r114, %r111;
	ld.shared.u32 	%r116, [%r9+8];
	ld.shared.u32 	%r117, [%r10+256];
	add.s32 	%r118, %r117, %r116;
	min.u32 	%r119, %r118, %r115;
	ld.shared.u32 	%r120, [%r9+12];
	ld.shared.u32 	%r121, [%r10+384];
	add.s32 	%r122, %r121, %r120;
	min.u32 	%r123, %r122, %r119;
	ld.shared.u32 	%r124, [%r9+16];
	ld.shared.u32 	%r125, [%r10+512];
	add.s32 	%r126, %r125, %r124;
	min.u32 	%r127, %r126, %r123;
	ld.shared.u32 	%r128, [%r9+20];
	ld.shared.u32 	%r129, [%r10+640];
	add.s32 	%r130, %r129, %r128;
	min.u32 	%r131, %r130, %r127;
	ld.shared.u32 	%r132, [%r9+24];
	ld.shared.u32 	%r133, [%r10+768];
	add.s32 	%r134, %r133, %r132;
	min.u32 	%r135, %r134, %r131;
	ld.shared.u32 	%r136, [%r9+28];
	ld.shared.u32 	%r137, [%r10+896];
	add.s32 	%r138, %r137, %r136;
	min.u32 	%r139, %r138, %r135;
	ld.shared.u32 	%r140, [%r9+32];
	ld.shared.u32 	%r141, [%r10+1024];
	add.s32 	%r142, %r141, %r140;
	min.u32 	%r143, %r142, %r139;
	ld.shared.u32 	%r144, [%r9+36];
	ld.shared.u32 	%r145, [%r10+1152];
	add.s32 	%r146, %r145, %r144;
	min.u32 	%r147, %r146, %r143;
	ld.shared.u32 	%r148, [%r9+40];
	ld.shared.u32 	%r149, [%r10+1280];
	add.s32 	%r150, %r149, %r148;
	min.u32 	%r151, %r150, %r147;
	ld.shared.u32 	%r152, [%r9+44];
	ld.shared.u32 	%r153, [%r10+1408];
	add.s32 	%r154, %r153, %r152;
	min.u32 	%r155, %r154, %r151;
	ld.shared.u32 	%r156, [%r9+48];
	ld.shared.u32 	%r157, [%r10+1536];
	add.s32 	%r158, %r157, %r156;
	min.u32 	%r159, %r158, %r155;
	ld.shared.u32 	%r160, [%r9+52];
	ld.shared.u32 	%r161, [%r10+1664];
	add.s32 	%r162, %r161, %r160;
	min.u32 	%r163, %r162, %r159;
	ld.shared.u32 	%r164, [%r9+56];
	ld.shared.u32 	%r165, [%r10+1792];
	add.s32 	%r166, %r165, %r164;
	min.u32 	%r167, %r166, %r163;
	ld.shared.u32 	%r168, [%r9+60];
	ld.shared.u32 	%r169, [%r10+1920];
	add.s32 	%r170, %r169, %r168;
	min.u32 	%r13, %r170, %r167;
	bar.sync 	0;
	add.s32 	%r171, %r5, 32;
	cvt.u64.u32 	%rd19, %r171;
	add.s64 	%rd20, %rd19, %rd3;
	mad.lo.s64 	%rd21, %rd20, %rd4, %rd5;
	shl.b64 	%rd22, %rd21, 2;
	add.s64 	%rd9, %rd1, %rd22;
	add.s64 	%rd23, %rd20, %rd7;
	shl.b64 	%rd24, %rd23, 2;
	add.s64 	%rd10, %rd1, %rd24;
	@%p9 bra 	$L__BB6_8;
	ld.global.u32 	%r172, [%rd9];
	st.shared.u32 	[%r6], %r172;
	ld.global.u32 	%r173, [%rd10];
	st.shared.u32 	[%r7], %r173;
$L__BB6_8:
	setp.ne.s32 	%p10, %r12, 16;
	bar.sync 	0;
	ld.shared.u32 	%r174, [%r9];
	ld.shared.u32 	%r175, [%r10];
	add.s32 	%r176, %r175, %r174;
	min.u32 	%r177, %r176, %r13;
	ld.shared.u32 	%r178, [%r9+4];
	ld.shared.u32 	%r179, [%r10+128];
	add.s32 	%r180, %r179, %r178;
	min.u32 	%r181, %r180, %r177;
	ld.shared.u32 	%r182, [%r9+8];
	ld.shared.u32 	%r183, [%r10+256];
	add.s32 	%r184, %r183, %r182;
	min.u32 	%r185, %r184, %r181;
	ld.shared.u32 	%r186, [%r9+12];
	ld.shared.u32 	%r187, [%r10+384];
	add.s32 	%r188, %r187, %r186;
	min.u32 	%r189, %r188, %r185;
	ld.shared.u32 	%r190, [%r9+16];
	ld.shared.u32 	%r191, [%r10+512];
	add.s32 	%r192, %r191, %r190;
	min.u32 	%r193, %r192, %r189;
	ld.shared.u32 	%r194, [%r9+20];
	ld.shared.u32 	%r195, [%r10+640];
	add.s32 	%r196, %r195, %r194;
	min.u32 	%r197, %r196, %r193;
	ld.shared.u32 	%r198, [%r9+24];
	ld.shared.u32 	%r199, [%r10+768];
	add.s32 	%r200, %r199, %r198;
	min.u32 	%r201, %r200, %r197;
	ld.shared.u32 	%r202, [%r9+28];
	ld.shared.u32 	%r203, [%r10+896];
	add.s32 	%r204, %r203, %r202;
	min.u32 	%r205, %r204, %r201;
	ld.shared.u32 	%r206, [%r9+32];
	ld.shared.u32 	%r207, [%r10+1024];
	add.s32 	%r208, %r207, %r206;
	min.u32 	%r209, %r208, %r205;
	ld.shared.u32 	%r210, [%r9+36];
	ld.shared.u32 	%r211, [%r10+1152];
	add.s32 	%r212, %r211, %r210;
	min.u32 	%r213, %r212, %r209;
	ld.shared.u32 	%r214, [%r9+40];
	ld.shared.u32 	%r215, [%r10+1280];
	add.s32 	%r216, %r215, %r214;
	min.u32 	%r217, %r216, %r213;
	ld.shared.u32 	%r218, [%r9+44];
	ld.shared.u32 	%r219, [%r10+1408];
	add.s32 	%r220, %r219, %r218;
	min.u32 	%r221, %r220, %r217;
	ld.shared.u32 	%r222, [%r9+48];
	ld.shared.u32 	%r223, [%r10+1536];
	add.s32 	%r224, %r223, %r222;
	min.u32 	%r225, %r224, %r221;
	ld.shared.u32 	%r226, [%r9+52];
	ld.shared.u32 	%r227, [%r10+1664];
	add.s32 	%r228, %r227, %r226;
	min.u32 	%r229, %r228, %r225;
	ld.shared.u32 	%r230, [%r9+56];
	ld.shared.u32 	%r231, [%r10+1792];
	add.s32 	%r232, %r231, %r230;
	min.u32 	%r233, %r232, %r229;
	ld.shared.u32 	%r234, [%r9+60];
	ld.shared.u32 	%r235, [%r10+1920];
	add.s32 	%r236, %r235, %r234;
	min.u32 	%r14, %r236, %r233;
	bar.sync 	0;
	@%p10 bra 	$L__BB6_10;
	ld.global.u32 	%r237, [%rd9];
	st.shared.u32 	[%r6], %r237;
	ld.global.u32 	%r238, [%rd10];
	st.shared.u32 	[%r7], %r238;
$L__BB6_10:
	bar.sync 	0;
	ld.shared.u32 	%r239, [%r9];
	ld.shared.u32 	%r240, [%r10];
	add.s32 	%r241, %r240, %r239;
	min.u32 	%r242, %r241, %r14;
	ld.shared.u32 	%r243, [%r9+4];
	ld.shared.u32 	%r244, [%r10+128];
	add.s32 	%r245, %r244, %r243;
	min.u32 	%r246, %r245, %r242;
	ld.shared.u32 	%r247, [%r9+8];
	ld.shared.u32 	%r248, [%r10+256];
	add.s32 	%r249, %r248, %r247;
	min.u32 	%r250, %r249, %r246;
	ld.shared.u32 	%r251, [%r9+12];
	ld.shared.u32 	%r252, [%r10+384];
	add.s32 	%r253, %r252, %r251;
	min.u32 	%r254, %r253, %r250;
	ld.shared.u32 	%r255, [%r9+16];
	ld.shared.u32 	%r256, [%r10+512];
	add.s32 	%r257, %r256, %r255;
	min.u32 	%r258, %r257, %r254;
	ld.shared.u32 	%r259, [%r9+20];
	ld.shared.u32 	%r260, [%r10+640];
	add.s32 	%r261, %r260, %r259;
	min.u32 	%r262, %r261, %r258;
	ld.shared.u32 	%r263, [%r9+24];
	ld.shared.u32 	%r264, [%r10+768];
	add.s32 	%r265, %r264, %r263;
	min.u32 	%r266, %r265, %r262;
	ld.shared.u32 	%r267, [%r9+28];
	ld.shared.u32 	%r268, [%r10+896];
	add.s32 	%r269, %r268, %r267;
	min.u32 	%r270, %r269, %r266;
	ld.shared.u32 	%r271, [%r9+32];
	ld.shared.u32 	%r272, [%r10+1024];
	add.s32 	%r273, %r272, %r271;
	min.u32 	%r274, %r273, %r270;
	ld.shared.u32 	%r275, [%r9+36];
	ld.shared.u32 	%r276, [%r10+1152];
	add.s32 	%r277, %r276, %r275;
	min.u32 	%r278, %r277, %r274;
	ld.shared.u32 	%r279, [%r9+40];
	ld.shared.u32 	%r280, [%r10+1280];
	add.s32 	%r281, %r280, %r279;
	min.u32 	%r282, %r281, %r278;
	ld.shared.u32 	%r283, [%r9+44];
	ld.shared.u32 	%r284, [%r10+1408];
	add.s32 	%r285, %r284, %r283;
	min.u32 	%r286, %r285, %r282;
	ld.shared.u32 	%r287, [%r9+48];
	ld.shared.u32 	%r288, [%r10+1536];
	add.s32 	%r289, %r288, %r287;
	min.u32 	%r290, %r289, %r286;
	ld.shared.u32 	%r291, [%r9+52];
	ld.shared.u32 	%r292, [%r10+1664];
	add.s32 	%r293, %r292, %r291;
	min.u32 	%r294, %r293, %r290;
	ld.shared.u32 	%r295, [%r9+56];
	ld.shared.u32 	%r296, [%r10+1792];
	add.s32 	%r297, %r296, %r295;
	min.u32 	%r298, %r297, %r294;
	ld.shared.u32 	%r299, [%r9+60];
	ld.shared.u32 	%r300, [%r10+1920];
	add.s32 	%r301, %r300, %r299;
	min.u32 	%r302, %r301, %r298;
	bar.sync 	0;
	st.global.u32 	[%rd2], %r302;
$L__BB6_11:
	ret;

}


// ===== COMPILED SASS (sm_100) =====

	.target	sm_100

	.elftype	@"ET_EXEC"


//--------------------- .note.nv.tkinfo           --------------------------
	.section	.note.nv.tkinfo,"",@"SHT_NOTE"
	.sectionflags	@"SHF_NOTE_NV_TKINFO"
	.tkinfo
        /*0018*/ 	.word	0x00000002
        /*0030*/ 	.string	""
        /*0030*/ 	.string	"ptxas"
        /*0030*/ 	.string	"Cuda compilation tools, release 13.0, V13.0.88"
        /*0030*/ 	.string	"Build cuda_13.0.r13.0/compiler.36424714_0"
        /*0030*/ 	.string	"-arch sm_100 -m 64 "



//--------------------- .note.nv.cuinfo           --------------------------
	.section	.note.nv.cuinfo,"",@"SHT_NOTE"
	.sectionflags	@"SHF_NOTE_NV_CUINFO"
        /*0018*/ 	.short	0x0002
        /*001a*/ 	.short	0x0064
        /*001c*/ 	.short	0x0082
	.zero		2


//--------------------- .nv.info                  --------------------------
	.section	.nv.info,"",@"SHT_CUDA_INFO"
	.align	4


	//----- nvinfo : EIATTR_REGCOUNT
	.align		4
        /*0000*/ 	.byte	0x04, 0x2f
        /*0002*/ 	.short	(.L_1 - .L_0)
	.align		4
.L_0:
        /*0004*/ 	.word	index@(_Z13WakeGpuKerneli)
        /*0008*/ 	.word	0x00000004


	//----- nvinfo : EIATTR_FRAME_SIZE
	.align		4
.L_1:
        /*000c*/ 	.byte	0x04, 0x11
        /*000e*/ 	.short	(.L_3 - .L_2)
	.align		4
.L_2:
        /*0010*/ 	.word	index@(_Z13WakeGpuKerneli)
        /*0014*/ 	.word	0x00000000


	//----- nvinfo : EIATTR_REGCOUNT
	.align		4
.L_3:
        /*0018*/ 	.byte	0x04, 0x2f
        /*001a*/ 	.short	(.L_5 - .L_4)
	.align		4
.L_4:
        /*001c*/ 	.word	index@(_Z23CalculateKIterLeadBlockPjjj)
        /*0020*/ 	.word	0x0000000e


	//----- nvinfo : EIATTR_FRAME_SIZE
	.align		4
.L_5:
        /*0024*/ 	.byte	0x04, 0x11
        /*0026*/ 	.short	(.L_7 - .L_6)
	.align		4
.L_6:
        /*0028*/ 	.word	index@(_Z23CalculateKIterLeadBlockPjjj)
        /*002c*/ 	.word	0x00000000


	//----- nvinfo : EIATTR_REGCOUNT
	.align		4
.L_7:
        /*0030*/ 	.byte	0x04, 0x2f
        /*0032*/ 	.short	(.L_9 - .L_8)
	.align		4
.L_8:
        /*0034*/ 	.word	index@(_Z30CalculateKIterLeadRowAndColumnPjjj)
        /*0038*/ 	.word	0x00000012


	//----- nvinfo : EIATTR_FRAME_SIZE
	.align		4
.L_9:
        /*003c*/ 	.byte	0x04, 0x11
        /*003e*/ 	.short	(.L_11 - .L_10)
	.align		4
.L_10:
        /*0040*/ 	.word	index@(_Z30CalculateKIterLeadRowAndColumnPjjj)
        /*0044*/ 	.word	0x00000000


	//----- nvinfo : EIATTR_REGCOUNT
	.align		4
.L_11:
        /*0048*/ 	.byte	0x04, 0x2f
        /*004a*/ 	.short	(.L_13 - .L_12)
	.align		4
.L_12:
        /*004c*/ 	.word	index@(_Z28CalculateKIterRestLeadBlocksPjjj)
        /*0050*/ 	.word	0x00000022


	//----- nvinfo : EIATTR_FRAME_SIZE
	.align		4
.L_13:
        /*0054*/ 	.byte	0x04, 0x11
        /*0056*/ 	.short	(.L_15 - .L_14)
	.align		4
.L_14:
        /*0058*/ 	.word	index@(_Z28CalculateKIterRestLeadBlocksPjjj)
        /*005c*/ 	.word	0x00000000


	//----- nvinfo : EIATTR_REGCOUNT
	.align		4
.L_15:
        /*0060*/ 	.byte	0x04, 0x2f
        /*0062*/ 	.short	(.L_17 - .L_16)
	.align		4
.L_16:
        /*0064*/ 	.word	index@(_Z24CalculateK1IterLeadBlockPjjj)
        /*0068*/ 	.word	0x00000020


	//----- nvinfo : EIATTR_FRAME_SIZE
	.align		4
.L_17:
        /*006c*/ 	.byte	0x04, 0x11
        /*006e*/ 	.short	(.L_19 - .L_18)
	.align		4
.L_18:
        /*0070*/ 	.word	index@(_Z24CalculateK1IterLeadBlockPjjj)
        /*0074*/ 	.word	0x00000000


	//----- nvinfo : EIATTR_REGCOUNT
	.align		4
.L_19:
        /*0078*/ 	.byte	0x04, 0x2f
        /*007a*/ 	.short	(.L_21 - .L_20)
	.align		4
.L_20:
        /*007c*/ 	.word	index@(_Z27CalculateK1IterRowAndColumnPjjj)
        /*0080*/ 	.word	0x00000020


	//----- nvinfo : EIATTR_FRAME_SIZE
	.align		4
.L_21:
        /*0084*/ 	.byte	0x04, 0x11
        /*0086*/ 	.short	(.L_23 - .L_22)
	.align		4
.L_22:
        /*0088*/ 	.word	index@(_Z27CalculateK1IterRowAndColumnPjjj)
        /*008c*/ 	.word	0x00000000


	//----- nvinfo : EIATTR_REGCOUNT
	.align		4
.L_23:
        /*0090*/ 	.byte	0x04, 0x2f
        /*0092*/ 	.short	(.L_25 - .L_24)
	.align		4
.L_24:
        /*0094*/ 	.word	index@(_Z19CalculateRestBlocksPjjj)
        /*0098*/ 	.word	0x00000020


	//----- nvinfo : EIATTR_FRAME_SIZE
	.align		4
.L_25:
        /*009c*/ 	.byte	0x04, 0x11
        /*009e*/ 	.short	(.L_27 - .L_26)
	.align		4
.L_26:
        /*00a0*/ 	.word	index@(_Z19CalculateRestBlocksPjjj)
        /*00a4*/ 	.word	0x00000000


	//----- nvinfo : EIATTR_MIN_STACK_SIZE
	.align		4
.L_27:
        /*00a8*/ 	.byte	0x04, 0x12
        /*00aa*/ 	.short	(.L_29 - .L_28)
	.align		4
.L_28:
        /*00ac*/ 	.word	index@(_Z19CalculateRestBlocksPjjj)
        /*00b0*/ 	.word	0x00000000


	//----- nvinfo : EIATTR_MIN_STACK_SIZE
	.align		4
.L_29:
        /*00b4*/ 	.byte	0x04, 0x12
        /*00b6*/ 	.short	(.L_31 - .L_30)
	.align		4
.L_30:
        /*00b8*/ 	.word	index@(_Z27CalculateK1IterRowAndColumnPjjj)
        /*00bc*/ 	.word	0x00000000


	//----- nvinfo : EIATTR_MIN_STACK_SIZE
	.align		4
.L_31:
        /*00c0*/ 	.byte	0x04, 0x12
        /*00c2*/ 	.short	(.L_33 - .L_32)
	.align		4
.L_32:
        /*00c4*/ 	.word	index@(_Z24CalculateK1IterLeadBlockPjjj)
        /*00c8*/ 	.word	0x00000000


	//----- nvinfo : EIATTR_MIN_STACK_SIZE
	.align		4
.L_33:
        /*00cc*/ 	.byte	0x04, 0x12
        /*00ce*/ 	.short	(.L_35 - .L_34)
	.align		4
.L_34:
        /*00d0*/ 	.word	index@(_Z28CalculateKIterRestLeadBlocksPjjj)
        /*00d4*/ 	.word	0x00000000


	//----- nvinfo : EIATTR_MIN_STACK_SIZE
	.align		4
.L_35:
        /*00d8*/ 	.byte	0x04, 0x12
        /*00da*/ 	.short	(.L_37 - .L_36)
	.align		4
.L_36:
        /*00dc*/ 	.word	index@(_Z30CalculateKIterLeadRowAndColumnPjjj)
        /*00e0*/ 	.word	0x00000000


	//----- nvinfo : EIATTR_MIN_STACK_SIZE
	.align		4
.L_37:
        /*00e4*/ 	.byte	0x04, 0x12
        /*00e6*/ 	.short	(.L_39 - .L_38)
	.align		4
.L_38:
        /*00e8*/ 	.word	index@(_Z23CalculateKIterLeadBlockPjjj)
        /*00ec*/ 	.word	0x00000000


	//----- nvinfo : EIATTR_MIN_STACK_SIZE
	.align		4
.L_39:
        /*00f0*/ 	.byte	0x04, 0x12
        /*00f2*/ 	.short	(.L_41 - .L_40)
	.align		4
.L_40:
        /*00f4*/ 	.word	index@(_Z13WakeGpuKerneli)
        /*00f8*/ 	.word	0x00000000
.L_41:


//--------------------- .nv.compat                --------------------------
	.section	.nv.compat,"",@"SHT_CUDA_COMPAT_INFO"
	.align	4
        /*0000*/ 	.byte	0x02, 0x09, 0x00, 0x00, 0x02, 0x02, 0x01, 0x00, 0x02, 0x05, 0x05, 0x00, 0x03, 0x07, 0x01, 0x01
        /*0010*/ 	.byte	0x02, 0x03, 0x00, 0x00, 0x02, 0x06, 0x01, 0x00, 0x04, 0x0b, 0x08, 0x00, 0x09, 0x00, 0x00, 0x00
        /*0020*/ 	.byte	0x00, 0x00, 0x00, 0x00


//--------------------- .nv.info._Z19CalculateRestBlocksPjjj --------------------------
	.section	.nv.info._Z19CalculateRestBlocksPjjj,"",@"SHT_CUDA_INFO"
	.sectionflags	@""
	.align	4


	//----- nvinfo : EIATTR_CUDA_API_VERSION
	.align		4
        /*0000*/ 	.byte	0x04, 0x37
        /*0002*/ 	.short	(.L_43 - .L_42)
.L_42:
        /*0004*/ 	.word	0x00000082


	//----- nvinfo : EIATTR_KPARAM_INFO
	.align		4
.L_43:
        /*0008*/ 	.byte	0x04, 0x17
        /*000a*/ 	.short	(.L_45 - .L_44)
.L_44:
        /*000c*/ 	.word	0x00000000
        /*0010*/ 	.short	0x0002
        /*0012*/ 	.short	0x000c
        /*0014*/ 	.byte	0x00, 0xf0, 0x11, 0x00


	//----- nvinfo : EIATTR_KPARAM_INFO
	.align		4
.L_45:
        /*0018*/ 	.byte	0x04, 0x17
        /*001a*/ 	.short	(.L_47 - .L_46)
.L_46:
        /*001c*/ 	.word	0x00000000
        /*0020*/ 	.short	0x0001
        /*0022*/ 	.short	0x0008
        /*0024*/ 	.byte	0x00, 0xf0, 0x11, 0x00


	//----- nvinfo : EIATTR_KPARAM_INFO
	.align		4
.L_47:
        /*0028*/ 	.byte	0x04, 0x17
        /*002a*/ 	.short	(.L_49 - .L_48)
.L_48:
        /*002c*/ 	.word	0x00000000
        /*0030*/ 	.short	0x0000
        /*0032*/ 	.short	0x0000
        /*0034*/ 	.byte	0x00, 0xf5, 0x21, 0x00


	//----- nvinfo : EIATTR_SPARSE_MMA_MASK
	.align		4
.L_49:
        /*0038*/ 	.byte	0x03, 0x50
        /*003a*/ 	.short	0x0000


	//----- nvinfo : EIATTR_MAXREG_COUNT
	.align		4
        /*003c*/ 	.byte	0x03, 0x1b
        /*003e*/ 	.short	0x00ff


	//----- nvinfo : EIATTR_NUM_BARRIERS
	.align		4
        /*0040*/ 	.byte	0x02, 0x4c
        /*0042*/ 	.byte	0x01
	.zero		1


	//----- nvinfo : EIATTR_MERCURY_ISA_VERSION
	.align		4
        /*0044*/ 	.byte	0x03, 0x5f
        /*0046*/ 	.short	0x0101


	//----- nvinfo : EIATTR_VRC_CTA_INIT_COUNT
	.align		4
        /*0048*/ 	.byte	0x02, 0x4a
	.zero		1
	.zero		1


	//----- nvinfo : EIATTR_EXIT_INSTR_OFFSETS
	.align		4
        /*004c*/ 	.byte	0x04, 0x1c
        /*004e*/ 	.short	(.L_51 - .L_50)


	//   ....[0]....
.L_50:
        /*0050*/ 	.word	0x00000060


	//   ....[1]....
        /*0054*/ 	.word	0x000000a0


	//   ....[2]....
        /*0058*/ 	.word	0x00000ec0


	//----- nvinfo : EIATTR_CBANK_PARAM_SIZE
	.align		4
.L_51:
        /*005c*/ 	.byte	0x03, 0x19
        /*005e*/ 	.short	0x0010


	//----- nvinfo : EIATTR_PARAM_CBANK
	.align		4
        /*0060*/ 	.byte	0x04, 0x0a
        /*0062*/ 	.short	(.L_53 - .L_52)
	.align		4
.L_52:
        /*0064*/ 	.word	index@(.nv.constant0._Z19CalculateRestBlocksPjjj)
        /*0068*/ 	.short	0x0380
        /*006a*/ 	.short	0x0010


	//----- nvinfo : EIATTR_SW_WAR
	.align		4
.L_53:
        /*006c*/ 	.byte	0x04, 0x36
        /*006e*/ 	.short	(.L_55 - .L_54)
.L_54:
        /*0070*/ 	.word	0x00000008
.L_55:


//--------------------- .nv.info._Z27CalculateK1IterRowAndColumnPjjj --------------------------
	.section	.nv.info._Z27CalculateK1IterRowAndColumnPjjj,"",@"SHT_CUDA_INFO"
	.sectionflags	@""
	.align	4


	//----- nvinfo : EIATTR_CUDA_API_VERSION
	.align		4
        /*0000*/ 	.byte	0x04, 0x37
        /*0002*/ 	.short	(.L_57 - .L_56)
.L_56:
        /*0004*/ 	.word	0x00000082


	//----- nvinfo : EIATTR_KPARAM_INFO
	.align		4
.L_57:
        /*0008*/ 	.byte	0x04, 0x17
        /*000a*/ 	.short	(.L_59 - .L_58)
.L_58:
        /*000c*/ 	.word	0x00000000
        /*0010*/ 	.short	0x0002
        /*0012*/ 	.short	0x000c
        /*0014*/ 	.byte	0x00, 0xf0, 0x11, 0x00


	//----- nvinfo : EIATTR_KPARAM_INFO
	.align		4
.L_59:
        /*0018*/ 	.byte	0x04, 0x17
        /*001a*/ 	.short	(.L_61 - .L_60)
.L_60:
        /*001c*/ 	.word	0x00000000
        /*0020*/ 	.short	0x0001
        /*0022*/ 	.short	0x0008
        /*0024*/ 	.byte	0x00, 0xf0, 0x11, 0x00


	//----- nvinfo : EIATTR_KPARAM_INFO
	.align		4
.L_61:
        /*0028*/ 	.byte	0x04, 0x17
        /*002a*/ 	.short	(.L_63 - .L_62)
.L_62:
        /*002c*/ 	.word	0x00000000
        /*0030*/ 	.short	0x0000
        /*0032*/ 	.short	0x0000
        /*0034*/ 	.byte	0x00, 0xf5, 0x21, 0x00


	//----- nvinfo : EIATTR_SPARSE_MMA_MASK
	.align		4
.L_63:
        /*0038*/ 	.byte	0x03, 0x50
        /*003a*/ 	.short	0x0000


	//----- nvinfo : EIATTR_MAXREG_COUNT
	.align		4
        /*003c*/ 	.byte	0x03, 0x1b
        /*003e*/ 	.short	0x00ff


	//----- nvinfo : EIATTR_NUM_BARRIERS
	.align		4
        /*0040*/ 	.byte	0x02, 0x4c
        /*0042*/ 	.byte	0x01
	.zero		1


	//----- nvinfo : EIATTR_MERCURY_ISA_VERSION
	.align		4
        /*0044*/ 	.byte	0x03, 0x5f
        /*0046*/ 	.short	0x0101


	//----- nvinfo : EIATTR_VRC_CTA_INIT_COUNT
	.align		4
        /*0048*/ 	.byte	0x02, 0x4a
	.zero		1
	.zero		1


	//----- nvinfo : EIATTR_EXIT_INSTR_OFFSETS
	.align		4
        /*004c*/ 	.byte	0x04, 0x1c
        /*004e*/ 	.short	(.L_65 - .L_64)


	//   ....[0]....
.L_64:
        /*0050*/ 	.word	0x00002810


	//----- nvinfo : EIATTR_CRS_STACK_SIZE
	.align		4
.L_65:
        /*0054*/ 	.byte	0x04, 0x1e
        /*0056*/ 	.short	(.L_67 - .L_66)
.L_66:
        /*0058*/ 	.word	0x00000000


	//----- nvinfo : EIATTR_CBANK_PARAM_SIZE
	.align		4
.L_67:
        /*005c*/ 	.byte	0x03, 0x19
        /*005e*/ 	.short	0x0010


	//----- nvinfo : EIATTR_PARAM_CBANK
	.align		4
        /*0060*/ 	.byte	0x04, 0x0a
        /*0062*/ 	.short	(.L_69 - .L_68)
	.align		4
.L_68:
        /*0064*/ 	.word	index@(.nv.constant0._Z27CalculateK1IterRowAndColumnPjjj)
        /*0068*/ 	.short	0x0380
        /*006a*/ 	.short	0x0010


	//----- nvinfo : EIATTR_SW_WAR
	.align		4
.L_69:
        /*006c*/ 	.byte	0x04, 0x36
        /*006e*/ 	.short	(.L_71 - .L_70)
.L_70:
        /*0070*/ 	.word	0x00000008
.L_71:


//--------------------- .nv.info._Z24CalculateK1IterLeadBlockPjjj --------------------------
	.section	.nv.info._Z24CalculateK1IterLeadBlockPjjj,"",@"SHT_CUDA_INFO"
	.sectionflags	@""
	.align	4


	//----- nvinfo : EIATTR_CUDA_API_VERSION
	.align		4
        /*0000*/ 	.byte	0x04, 0x37
        /*0002*/ 	.short	(.L_73 - .L_72)
.L_72:
        /*0004*/ 	.word	0x00000082


	//----- nvinfo : EIATTR_KPARAM_INFO
	.align		4
.L_73:
        /*0008*/ 	.byte	0x04, 0x17
        /*000a*/ 	.short	(.L_75 - .L_74)
.L_74:
        /*000c*/ 	.word	0x00000000
        /*0010*/ 	.short	0x0002
        /*0012*/ 	.short	0x000c
        /*0014*/ 	.byte	0x00, 0xf0, 0x11, 0x00


	//----- nvinfo : EIATTR_KPARAM_INFO
	.align		4
.L_75:
        /*0018*/ 	.byte	0x04, 0x17
        /*001a*/ 	.short	(.L_77 - .L_76)
.L_76:
        /*001c*/ 	.word	0x00000000
        /*0020*/ 	.short	0x0001
        /*0022*/ 	.short	0x0008
        /*0024*/ 	.byte	0x00, 0xf0, 0x11, 0x00


	//----- nvinfo : EIATTR_KPARAM_INFO
	.align		4
.L_77:
        /*0028*/ 	.byte	0x04, 0x17
        /*002a*/ 	.short	(.L_79 - .L_78)
.L_78:
        /*002c*/ 	.word	0x00000000
        /*0030*/ 	.short	0x0000
        /*0032*/ 	.short	0x0000
        /*0034*/ 	.byte	0x00, 0xf5, 0x21, 0x00


	//----- nvinfo : EIATTR_SPARSE_MMA_MASK
	.align		4
.L_79:
        /*0038*/ 	.byte	0x03, 0x50
        /*003a*/ 	.short	0x0000


	//----- nvinfo : EIATTR_MAXREG_COUNT
	.align		4
        /*003c*/ 	.byte	0x03, 0x1b
        /*003e*/ 	.short	0x00ff


	//----- nvinfo : EIATTR_NUM_BARRIERS
	.align		4
        /*0040*/ 	.byte	0x02, 0x4c
        /*0042*/ 	.byte	0x01
	.zero		1


	//----- nvinfo : EIATTR_MERCURY_ISA_VERSION
	.align		4
        /*0044*/ 	.byte	0x03, 0x5f
        /*0046*/ 	.short	0x0101


	//----- nvinfo : EIATTR_VRC_CTA_INIT_COUNT
	.align		4
        /*0048*/ 	.byte	0x02, 0x4a
	.zero		1
	.zero		1


	//----- nvinfo : EIATTR_EXIT_INSTR_OFFSETS
	.align		4
        /*004c*/ 	.byte	0x04, 0x1c
        /*004e*/ 	.short	(.L_81 - .L_80)


	//   ....[0]....
.L_80:
        /*0050*/ 	.word	0x00001650


	//----- nvinfo : EIATTR_CBANK_PARAM_SIZE
	.align		4
.L_81:
        /*0054*/ 	.byte	0x03, 0x19
        /*0056*/ 	.short	0x0010


	//----- nvinfo : EIATTR_PARAM_CBANK
	.align		4
        /*0058*/ 	.byte	0x04, 0x0a
        /*005a*/ 	.short	(.L_83 - .L_82)
	.align		4
.L_82:
        /*005c*/ 	.word	index@(.nv.constant0._Z24CalculateK1IterLeadBlockPjjj)
        /*0060*/ 	.short	0x0380
        /*0062*/ 	.short	0x0010


	//----- nvinfo : EIATTR_SW_WAR
	.align		4
.L_83:
        /*0064*/ 	.byte	0x04, 0x36
        /*0066*/ 	.short	(.L_85 - .L_84)
.L_84:
        /*0068*/ 	.word	0x00000008
.L_85:


//--------------------- .nv.info._Z28CalculateKIterRestLeadBlocksPjjj --------------------------
	.section	.nv.info._Z28CalculateKIterRestLeadBlocksPjjj,"",@"SHT_CUDA_INFO"
	.sectionflags	@""
	.align	4


	//----- nvinfo : EIATTR_CUDA_API_VERSION
	.align		4
        /*0000*/ 	.byte	0x04, 0x37
        /*0002*/ 	.short	(.L_87 - .L_86)
.L_86:
        /*0004*/ 	.word	0x00000082


	//----- nvinfo : EIATTR_KPARAM_INFO
	.align		4
.L_87:
        /*0008*/ 	.byte	0x04, 0x17
        /*000a*/ 	.short	(.L_89 - .L_88)
.L_88:
        /*000c*/ 	.word	0x00000000
        /*0010*/ 	.short	0x0002
        /*0012*/ 	.short	0x000c
        /*0014*/ 	.byte	0x00, 0xf0, 0x11, 0x00


	//----- nvinfo : EIATTR_KPARAM_INFO
	.align		4
.L_89:
        /*0018*/ 	.byte	0x04, 0x17
        /*001a*/ 	.short	(.L_91 - .L_90)
.L_90:
        /*001c*/ 	.word	0x00000000
        /*0020*/ 	.short	0x0001
        /*0022*/ 	.short	0x0008
        /*0024*/ 	.byte	0x00, 0xf0, 0x11, 0x00


	//----- nvinfo : EIATTR_KPARAM_INFO
	.align		4
.L_91:
        /*0028*/ 	.byte	0x04, 0x17
        /*002a*/ 	.short	(.L_93 - .L_92)
.L_92:
        /*002c*/ 	.word	0x00000000
        /*0030*/ 	.short	0x0000
        /*0032*/ 	.short	0x0000
        /*0034*/ 	.byte	0x00, 0xf5, 0x21, 0x00


	//----- nvinfo : EIATTR_SPARSE_MMA_MASK
	.align		4
.L_93:
        /*0038*/ 	.byte	0x03, 0x50
        /*003a*/ 	.short	0x0000


	//----- nvinfo : EIATTR_MAXREG_COUNT
	.align		4
        /*003c*/ 	.byte	0x03, 0x1b
        /*003e*/ 	.short	0x00ff


	//----- nvinfo : EIATTR_NUM_BARRIERS
	.align		4
        /*0040*/ 	.byte	0x02, 0x4c
        /*0042*/ 	.byte	0x01
	.zero		1


	//----- nvinfo : EIATTR_MERCURY_ISA_VERSION
	.align		4
        /*0044*/ 	.byte	0x03, 0x5f
        /*0046*/ 	.short	0x0101


	//----- nvinfo : EIATTR_VRC_CTA_INIT_COUNT
	.align		4
        /*0048*/ 	.byte	0x02, 0x4a
	.zero		1
	.zero		1


	//----- nvinfo : EIATTR_EXIT_INSTR_OFFSETS
	.align		4
        /*004c*/ 	.byte	0x04, 0x1c
        /*004e*/ 	.short	(.L_95 - .L_94)


	//   ....[0]....
.L_94:
        /*0050*/ 	.word	0x00000040


	//   ....[1]....
        /*0054*/ 	.word	0x00000090


	//   ....[2]....
        /*0058*/ 	.word	0x00000910


	//----- nvinfo : EIATTR_CBANK_PARAM_SIZE
	.align		4
.L_95:
        /*005c*/ 	.byte	0x03, 0x19
        /*005e*/ 	.short	0x0010


	//----- nvinfo : EIATTR_PARAM_CBANK
	.align		4
        /*0060*/ 	.byte	0x04, 0x0a
        /*0062*/ 	.short	(.L_97 - .L_96)
	.align		4
.L_96:
        /*0064*/ 	.word	index@(.nv.constant0._Z28CalculateKIterRestLeadBlocksPjjj)
        /*0068*/ 	.short	0x0380
        /*006a*/ 	.short	0x0010


	//----- nvinfo : EIATTR_SW_WAR
	.align		4
.L_97:
        /*006c*/ 	.byte	0x04, 0x36
        /*006e*/ 	.short	(.L_99 - .L_98)
.L_98:
        /*0070*/ 	.word	0x00000008
.L_99:


//--------------------- .nv.info._Z30CalculateKIterLeadRowAndColumnPjjj --------------------------
	.section	.nv.info._Z30CalculateKIterLeadRowAndColumnPjjj,"",@"SHT_CUDA_INFO"
	.sectionflags	@""
	.align	4


	//----- nvinfo : EIATTR_CUDA_API_VERSION
	.align		4
        /*0000*/ 	.byte	0x04, 0x37
        /*0002*/ 	.short	(.L_101 - .L_100)
.L_100:
        /*0004*/ 	.word	0x00000082


	//----- nvinfo : EIATTR_KPARAM_INFO
	.align		4
.L_101:
        /*0008*/ 	.byte	0x04, 0x17
        /*000a*/ 	.short	(.L_103 - .L_102)
.L_102:
        /*000c*/ 	.word	0x00000000
        /*0010*/ 	.short	0x0002
        /*0012*/ 	.short	0x000c
        /*0014*/ 	.byte	0x00, 0xf0, 0x11, 0x00


	//----- nvinfo : EIATTR_KPARAM_INFO
	.align		4
.L_103:
        /*0018*/ 	.byte	0x04, 0x17
        /*001a*/ 	.short	(.L_105 - .L_104)
.L_104:
        /*001c*/ 	.word	0x00000000
        /*0020*/ 	.short	0x0001
        /*0022*/ 	.short	0x0008
        /*0024*/ 	.byte	0x00, 0xf0, 0x11, 0x00


	//----- nvinfo : EIATTR_KPARAM_INFO
	.align		4
.L_105:
        /*0028*/ 	.byte	0x04, 0x17
        /*002a*/ 	.short	(.L_107 - .L_106)
.L_106:
        /*002c*/ 	.word	0x00000000
        /*0030*/ 	.short	0x0000
        /*0032*/ 	.short	0x0000
        /*0034*/ 	.byte	0x00, 0xf5, 0x21, 0x00


	//----- nvinfo : EIATTR_SPARSE_MMA_MASK
	.align		4
.L_107:
        /*0038*/ 	.byte	0x03, 0x50
        /*003a*/ 	.short	0x0000


	//----- nvinfo : EIATTR_MAXREG_COUNT
	.align		4
        /*003c*/ 	.byte	0x03, 0x1b
        /*003e*/ 	.short	0x00ff


	//----- nvinfo : EIATTR_NUM_BARRIERS
	.align		4
        /*0040*/ 	.byte	0x02, 0x4c
        /*0042*/ 	.byte	0x01
	.zero		1


	//----- nvinfo : EIATTR_MERCURY_ISA_VERSION
	.align		4
        /*0044*/ 	.byte	0x03, 0x5f
        /*0046*/ 	.short	0x0101


	//----- nvinfo : EIATTR_VRC_CTA_INIT_COUNT
	.align		4
        /*0048*/ 	.byte	0x02, 0x4a
	.zero		1
	.zero		1


	//----- nvinfo : EIATTR_EXIT_INSTR_OFFSETS
	.align		4
        /*004c*/ 	.byte	0x04, 0x1c
        /*004e*/ 	.short	(.L_109 - .L_108)


	//   ....[0]....
.L_108:
        /*0050*/ 	.word	0x00000090


	//   ....[1]....
        /*0054*/ 	.word	0x000021a0


	//----- nvinfo : EIATTR_CRS_STACK_SIZE
	.align		4
.L_109:
        /*0058*/ 	.byte	0x04, 0x1e
        /*005a*/ 	.short	(.L_111 - .L_110)
.L_110:
        /*005c*/ 	.word	0x00000000


	//----- nvinfo : EIATTR_CBANK_PARAM_SIZE
	.align		4
.L_111:
        /*0060*/ 	.byte	0x03, 0x19
        /*0062*/ 	.short	0x0010


	//----- nvinfo : EIATTR_PARAM_CBANK
	.align		4
        /*0064*/ 	.byte	0x04, 0x0a
        /*0066*/ 	.short	(.L_113 - .L_112)
	.align		4
.L_112:
        /*0068*/ 	.word	index@(.nv.constant0._Z30CalculateKIterLeadRowAndColumnPjjj)
        /*006c*/ 	.short	0x0380
        /*006e*/ 	.short	0x0010


	//----- nvinfo : EIATTR_SW_WAR
	.align		4
.L_113:
        /*0070*/ 	.byte	0x04, 0x36
        /*0072*/ 	.short	(.L_115 - .L_114)
.L_114:
        /*0074*/ 	.word	0x00000008
.L_115:


//--------------------- .nv.info._Z23CalculateKIterLeadBlockPjjj --------------------------
	.section	.nv.info._Z23CalculateKIterLeadBlockPjjj,"",@"SHT_CUDA_INFO"
	.sectionflags	@""
	.align	4


	//----- nvinfo : EIATTR_CUDA_API_VERSION
	.align		4
        /*0000*/ 	.byte	0x04, 0x37
        /*0002*/ 	.short	(.L_117 - .L_116)
.L_116:
        /*0004*/ 	.word	0x00000082


	//----- nvinfo : EIATTR_KPARAM_INFO
	.align		4
.L_117:
        /*0008*/ 	.byte	0x04, 0x17
        /*000a*/ 	.short	(.L_119 - .L_118)
.L_118:
        /*000c*/ 	.word	0x00000000
        /*0010*/ 	.short	0x0002
        /*0012*/ 	.short	0x000c
        /*0014*/ 	.byte	0x00, 0xf0, 0x11, 0x00


	//----- nvinfo : EIATTR_KPARAM_INFO
	.align		4
.L_119:
        /*0018*/ 	.byte	0x04, 0x17
        /*001a*/ 	.short	(.L_121 - .L_120)
.L_120:
        /*001c*/ 	.word	0x00000000
        /*0020*/ 	.short	0x0001
        /*0022*/ 	.short	0x0008
        /*0024*/ 	.byte	0x00, 0xf0, 0x11, 0x00


	//----- nvinfo : EIATTR_KPARAM_INFO
	.align		4
.L_121:
        /*0028*/ 	.byte	0x04, 0x17
        /*002a*/ 	.short	(.L_123 - .L_122)
.L_122:
        /*002c*/ 	.word	0x00000000
        /*0030*/ 	.short	0x0000
        /*0032*/ 	.short	0x0000
        /*0034*/ 	.byte	0x00, 0xf5, 0x21, 0x00


	//----- nvinfo : EIATTR_SPARSE_MMA_MASK
	.align		4
.L_123:
        /*0038*/ 	.byte	0x03, 0x50
        /*003a*/ 	.short	0x0000


	//----- nvinfo : EIATTR_MAXREG_COUNT
	.align		4
        /*003c*/ 	.byte	0x03, 0x1b
        /*003e*/ 	.short	0x00ff


	//----- nvinfo : EIATTR_NUM_BARRIERS
	.align		4
        /*0040*/ 	.byte	0x02, 0x4c
        /*0042*/ 	.byte	0x01
	.zero		1


	//----- nvinfo : EIATTR_MERCURY_ISA_VERSION
	.align		4
        /*0044*/ 	.byte	0x03, 0x5f
        /*0046*/ 	.short	0x0101


	//----- nvinfo : EIATTR_VRC_CTA_INIT_COUNT
	.align		4
        /*0048*/ 	.byte	0x02, 0x4a
	.zero		1
	.zero		1


	//----- nvinfo : EIATTR_EXIT_INSTR_OFFSETS
	.align		4
        /*004c*/ 	.byte	0x04, 0x1c
        /*004e*/ 	.short	(.L_125 - .L_124)


	//   ....[0]....
.L_124:
        /*0050*/ 	.word	0x00000090


	//   ....[1]....
        /*0054*/ 	.word	0x000000d0


	//   ....[2]....
        /*0058*/ 	.word	0x00000100


	//   ....[3]....
        /*005c*/ 	.word	0x00001010


	//----- nvinfo : EIATTR_CBANK_PARAM_SIZE
	.align		4
.L_125:
        /*0060*/ 	.byte	0x03, 0x19
        /*0062*/ 	.short	0x0010


	//----- nvinfo : EIATTR_PARAM_CBANK
	.align		4
        /*0064*/ 	.byte	0x04, 0x0a
        /*0066*/ 	.short	(.L_127 - .L_126)
	.align		4
.L_126:
        /*0068*/ 	.word	index@(.nv.constant0._Z23CalculateKIterLeadBlockPjjj)
        /*006c*/ 	.short	0x0380
        /*006e*/ 	.short	0x0010


	//----- nvinfo : EIATTR_SW_WAR
	.align		4
.L_127:
        /*0070*/ 	.byte	0x04, 0x36
        /*0072*/ 	.short	(.L_129 - .L_128)
.L_128:
        /*0074*/ 	.word	0x00000008
.L_129:


//--------------------- .nv.info._Z13WakeGpuKerneli --------------------------
	.section	.nv.info._Z13WakeGpuKerneli,"",@"SHT_CUDA_INFO"
	.sectionflags	@""
	.align	4


	//----- nvinfo : EIATTR_CUDA_API_VERSION
	.align		4
        /*0000*/ 	.byte	0x04, 0x37
        /*0002*/ 	.short	(.L_131 - .L_130)
.L_130:
        /*0004*/ 	.word	0x00000082


	//----- nvinfo : EIATTR_KPARAM_INFO
	.align		4
.L_131:
        /*0008*/ 	.byte	0x04, 0x17
        /*000a*/ 	.short	(.L_133 - .L_132)
.L_132:
        /*000c*/ 	.word	0x00000000
        /*0010*/ 	.short	0x0000
        /*0012*/ 	.short	0x0000
        /*0014*/ 	.byte	0x00, 0xf0, 0x11, 0x00


	//----- nvinfo : EIATTR_SPARSE_MMA_MASK
	.align		4
.L_133:
        /*0018*/ 	.byte	0x03, 0x50
        /*001a*/ 	.short	0x0000


	//----- nvinfo : EIATTR_MAXREG_COUNT
	.align		4
        /*001c*/ 	.byte	0x03, 0x1b
        /*001e*/ 	.short	0x00ff


	//----- nvinfo : EIATTR_MERCURY_ISA_VERSION
	.align		4
        /*0020*/ 	.byte	0x03, 0x5f
        /*0022*/ 	.short	0x0101


	//----- nvinfo : EIATTR_VRC_CTA_INIT_COUNT
	.align		4
        /*0024*/ 	.byte	0x02, 0x4a
	.zero		1
	.zero		1


	//----- nvinfo : EIATTR_EXIT_INSTR_OFFSETS
	.align		4
        /*0028*/ 	.byte	0x04, 0x1c
        /*002a*/ 	.short	(.L_135 - .L_134)


	//   ....[0]....
.L_134:
        /*002c*/ 	.word	0x00000010


	//----- nvinfo : EIATTR_CBANK_PARAM_SIZE
	.align		4
.L_135:
        /*0030*/ 	.byte	0x03, 0x19
        /*0032*/ 	.short	0x0004


	//----- nvinfo : EIATTR_PARAM_CBANK
	.align		4
        /*0034*/ 	.byte	0x04, 0x0a
        /*0036*/ 	.short	(.L_137 - .L_136)
	.align		4
.L_136:
        /*0038*/ 	.word	index@(.nv.constant0._Z13WakeGpuKerneli)
        /*003c*/ 	.short	0x0380
        /*003e*/ 	.short	0x0004


	//----- nvinfo : EIATTR_SW_WAR
	.align		4
.L_137:
        /*0040*/ 	.byte	0x04, 0x36
        /*0042*/ 	.short	(.L_139 - .L_138)
.L_138:
        /*0044*/ 	.word	0x00000008
.L_139:


//--------------------- .nv.callgraph             --------------------------
	.section	.nv.callgraph,"",@"SHT_CUDA_CALLGRAPH"
	.align	4
	.sectionentsize	8
	.align		4
        /*0000*/ 	.word	0x00000000
	.align		4
        /*0004*/ 	.word	0xffffffff
	.align		4
        /*0008*/ 	.word	0x00000000
	.align		4
        /*000c*/ 	.word	0xfffffffe
	.align		4
        /*0010*/ 	.word	0x00000000
	.align		4
        /*0014*/ 	.word	0xfffffffd
	.align		4
        /*0018*/ 	.word	0x00000000
	.align		4
        /*001c*/ 	.word	0xfffffffc


//--------------------- .text._Z19CalculateRestBlocksPjjj --------------------------
	.section	.text._Z19CalculateRestBlocksPjjj,"ax",@progbits
	.align	128
        .global         _Z19CalculateRestBlocksPjjj
        .type           _Z19CalculateRestBlocksPjjj,@function
        .size           _Z19CalculateRestBlocksPjjj,(.L_x_23 - _Z19CalculateRestBlocksPjjj)
        .other          _Z19CalculateRestBlocksPjjj,@"STO_CUDA_ENTRY STV_DEFAULT"
_Z19CalculateRestBlocksPjjj:
.text._Z19CalculateRestBlocksPjjj:
[----:B------:R-:W-:Y:S01]  /*0000*/  LDC R1, c[0x0][0x37c] ;  /* 0x0000df00ff017b82 */ /* 0x000fe20000000800 */
[----:B------:R-:W0:Y:S01]  /*0010*/  S2R R5, SR_CTAID.Y ;  /* 0x0000000000057919 */ /* 0x000e220000002600 */
[----:B------:R-:W0:Y:S01]  /*0020*/  LDCU UR4, c[0x0][0x38c] ;  /* 0x00007180ff0477ac */ /* 0x000e220008000800 */
[----:B------:R-:W1:Y:S01]  /*0030*/  S2R R15, SR_CTAID.X ;  /* 0x00000000000f7919 */ /* 0x000e620000002500 */
[----:B0-----:R-:W-:-:S04]  /*0040*/  ISETP.NE.AND P0, PT, R5, UR4, PT ;  /* 0x0000000405007c0c */ /* 0x001fc8000bf05270 */
[----:B-1----:R-:W-:-:S13]  /*0050*/  ISETP.EQ.OR P0, PT, R15, UR4, !P0 ;  /* 0x000000040f007c0c */ /* 0x002fda000c702670 */
[----:B------:R-:W-:Y:S05]  /*0060*/  @P0 EXIT ;  /* 0x000000000000094d */ /* 0x000fea0003800000 */
[----:B------:R-:W-:-:S06]  /*0070*/  UIADD3 UR5, UPT, UPT, UR4, 0x1, URZ ;  /* 0x0000000104057890 */ /* 0x000fcc000fffe0ff */
[----:B------:R-:W-:-:S04]  /*0080*/  ISETP.NE.AND P0, PT, R5, UR5, PT ;  /* 0x0000000505007c0c */ /* 0x000fc8000bf05270 */
[----:B------:R-:W-:-:S13]  /*0090*/  ISETP.EQ.OR P0, PT, R15, UR5, !P0 ;  /* 0x000000050f007c0c */ /* 0x000fda000c702670 */
[----:B------:R-:W-:Y:S05]  /*00a0*/  @P0 EXIT ;  /* 0x000000000000094d */ /* 0x000fea0003800000 */
[----:B------:R-:W0:Y:S01]  /*00b0*/  S2R R0, SR_TID.X ;  /* 0x0000000000007919 */ /* 0x000e220000002100 */
[----:B------:R-:W1:Y:S01]  /*00c0*/  LDCU UR10, c[0x0][0x388] ;  /* 0x00007100ff0a77ac */ /* 0x000e620008000800 */
[----:B------:R-:W2:Y:S01]  /*00d0*/  LDC.64 R18, c[0x0][0x380] ;  /* 0x0000e000ff127b82 */ /* 0x000ea20000000a00 */
[----:B------:R-:W3:Y:S01]  /*00e0*/  S2R R12, SR_TID.Y ;  /* 0x00000000000c7919 */ /* 0x000ee20000002200 */
[----:B------:R-:W-:Y:S01]  /*00f0*/  USHF.L.U32 UR4, UR4, 0x5, URZ ;  /* 0x0000000504047899 */ /* 0x000fe200080006ff */
[----:B------:R-:W4:Y:S01]  /*0100*/  LDCU.64 UR8, c[0x0][0x358] ;  /* 0x00006b00ff0877ac */ /* 0x000f220008000a00 */
[----:B------:R-:W5:Y:S01]  /*0110*/  LDCU.64 UR12, c[0x0][0x380] ;  /* 0x00007000ff0c77ac */ /* 0x000f620008000a00 */
[--C-:B0-----:R-:W-:Y:S02]  /*0120*/  IMAD R14, R15, 0x20, R0.reuse ;  /* 0x000000200f0e7824 */ /* 0x101fe400078e0200 */
[C---:B------:R-:W-:Y:S01]  /*0130*/  IMAD R13, R5.reuse, 0x20, R0 ;  /* 0x00000020050d7824 */ /* 0x040fe200078e0200 */
[----:B---3--:R-:W-:Y:S01]  /*0140*/  IADD3 R2, P0, PT, R12, UR4, RZ ;  /* 0x000000040c027c10 */ /* 0x008fe2000ff1e0ff */
[----:B------:R-:W-:Y:S01]  /*0150*/  IMAD R5, R5, 0x20, R12 ;  /* 0x0000002005057824 */ /* 0x000fe200078e020c */
[----:B------:R-:W-:Y:S01]  /*0160*/  SHF.R.S32.HI R15, RZ, 0x1f, R14 ;  /* 0x0000001fff0f7819 */ /* 0x000fe2000001140e */
[----:B-1----:R-:W-:-:S02]  /*0170*/  IMAD R13, R13, UR10, RZ ;  /* 0x0000000a0d0d7c24 */ /* 0x002fc4000f8e02ff */
[----:B------:R-:W-:Y:S01]  /*0180*/  IMAD.X R7, RZ, RZ, RZ, P0 ;  /* 0x000000ffff077224 */ /* 0x000fe200000e06ff */
[----:B------:R-:W-:Y:S01]  /*0190*/  ISETP.GT.U32.AND P0, PT, R12, 0xf, PT ;  /* 0x0000000f0c00780c */ /* 0x000fe20003f04070 */
[--C-:B------:R-:W-:Y:S01]  /*01a0*/  IMAD R5, R5, UR10, R14.reuse ;  /* 0x0000000a05057c24 */ /* 0x100fe2000f8e020e */
[----:B------:R-:W-:Y:S01]  /*01b0*/  IADD3 R4, P1, PT, R13, R2, RZ ;  /* 0x000000020d047210 */ /* 0x000fe20007f3e0ff */
[----:B------:R-:W-:Y:S02]  /*01c0*/  IMAD R9, R7, UR10, RZ ;  /* 0x0000000a07097c24 */ /* 0x000fe4000f8e02ff */
[----:B------:R-:W-:Y:S01]  /*01d0*/  IMAD.WIDE.U32 R2, R2, UR10, R14 ;  /* 0x0000000a02027c25 */ /* 0x000fe2000f8e000e */
[----:B-----5:R-:W-:-:S03]  /*01e0*/  LEA R20, P2, R4, UR12, 0x2 ;  /* 0x0000000c04147c11 */ /* 0x020fc6000f8410ff */
[----:B--2---:R-:W-:-:S04]  /*01f0*/  IMAD.WIDE.U32 R18, R5, 0x4, R18 ;  /* 0x0000000405127825 */ /* 0x004fc800078e0012 */
[----:B------:R-:W-:Y:S02]  /*0200*/  IMAD.IADD R3, R3, 0x1, R9 ;  /* 0x0000000103037824 */ /* 0x000fe400078e0209 */
[----:B----4-:R-:W2:Y:S01]  /*0210*/  LDG.E R9, desc[UR8][R18.64] ;  /* 0x0000000812097981 */ /* 0x010ea2000c1e1900 */
[----:B------:R-:W-:Y:S01]  /*0220*/  IMAD.X R7, RZ, RZ, R7, P1 ;  /* 0x000000ffff077224 */ /* 0x000fe200008e0607 */
[----:B------:R-:W-:Y:S01]  /*0230*/  BAR.SYNC.DEFER_BLOCKING 0x0 ;  /* 0x0000000000007b1d */ /* 0x000fe20000010000 */
[----:B------:R-:W-:-:S03]  /*0240*/  LEA R22, P1, R2, UR12, 0x2 ;  /* 0x0000000c02167c11 */ /* 0x000fc6000f8210ff */
[----:B------:R-:W-:Y:S02]  /*0250*/  LEA.HI.X R21, R4, UR13, R7, 0x2, P2 ;  /* 0x0000000d04157c11 */ /* 0x000fe400090f1407 */
[----:B------:R-:W-:-:S05]  /*0260*/  LEA.HI.X R23, R2, UR13, R3, 0x2, P1 ;  /* 0x0000000d02177c11 */ /* 0x000fca00088f1403 */
[----:B------:R-:W3:Y:S04]  /*0270*/  @!P0 LDG.E R8, desc[UR8][R22.64] ;  /* 0x0000000816088981 */ /* 0x000ee8000c1e1900 */
[----:B------:R-:W4:Y:S01]  /*0280*/  @!P0 LDG.E R25, desc[UR8][R20.64] ;  /* 0x0000000814198981 */ /* 0x000f22000c1e1900 */
[----:B------:R-:W0:Y:S01]  /*0290*/  S2UR UR6, SR_CgaCtaId ;  /* 0x00000000000679c3 */ /* 0x000e220000008800 */
[----:B------:R-:W-:Y:S01]  /*02a0*/  IMAD.SHL.U32 R2, R12, 0x20, RZ ;  /* 0x000000200c027824 */ /* 0x000fe200078e00ff */
[----:B------:R-:W-:-:S04]  /*02b0*/  UMOV UR5, 0x400 ;  /* 0x0000040000057882 */ /* 0x000fc80000000000 */
[----:B------:R-:W-:Y:S01]  /*02c0*/  LOP3.LUT R3, R2, 0x1e0, RZ, 0xc0, !PT ;  /* 0x000001e002037812 */ /* 0x000fe200078ec0ff */
[----:B------:R-:W-:-:S04]  /*02d0*/  IMAD.SHL.U32 R2, R12, 0x4, RZ ;  /* 0x000000040c027824 */ /* 0x000fc800078e00ff */
[----:B------:R-:W-:Y:S01]  /*02e0*/  IMAD.IADD R3, R3, 0x1, R0 ;  /* 0x0000000103037824 */ /* 0x000fe200078e0200 */
[----:B------:R-:W-:Y:S01]  /*02f0*/  LOP3.LUT R5, R2, 0x3c, RZ, 0xc0, !PT ;  /* 0x0000003c02057812 */ /* 0x000fe200078ec0ff */
[----:B0-----:R-:W-:Y:S02]  /*0300*/  ULEA UR7, UR6, UR5, 0x18 ;  /* 0x0000000506077291 */ /* 0x001fe4000f8ec0ff */
[----:B------:R-:W-:-:S04]  /*0310*/  UIADD3 UR5, UPT, UPT, UR5, 0x800, URZ ;  /* 0x0000080005057890 */ /* 0x000fc8000fffe0ff */
[----:B------:R-:W-:Y:S01]  /*0320*/  ULEA UR5, UR6, UR5, 0x18 ;  /* 0x0000000506057291 */ /* 0x000fe2000f8ec0ff */
[----:B------:R-:W-:Y:S01]  /*0330*/  LEA R3, R3, UR7, 0x2 ;  /* 0x0000000703037c11 */ /* 0x000fe2000f8e10ff */
[C---:B------:R-:W-:Y:S01]  /*0340*/  IMAD R2, R0.reuse, 0x40, R5 ;  /* 0x0000004000027824 */ /* 0x040fe200078e0205 */
[----:B------:R-:W-:-:S03]  /*0350*/  LEA R0, R0, UR7, 0x2 ;  /* 0x0000000700007c11 */ /* 0x000fc6000f8e10ff */
[----:B------:R-:W-:Y:S01]  /*0360*/  LEA R16, R12, UR5, 0x6 ;  /* 0x000000050c107c11 */ /* 0x000fe2000f8e30ff */
[----:B---3--:R-:W-:Y:S04]  /*0370*/  @!P0 STS [R3], R8 ;  /* 0x0000000803008388 */ /* 0x008fe80000000800 */
[----:B----4-:R-:W-:Y:S01]  /*0380*/  @!P0 STS [R2+UR5], R25 ;  /* 0x0000001902008988 */ /* 0x010fe20008000805 */
[----:B------:R-:W-:Y:S06]  /*0390*/  BAR.SYNC.DEFER_BLOCKING 0x0 ;  /* 0x0000000000007b1d */ /* 0x000fec0000010000 */
[----:B------:R-:W-:Y:S04]  /*03a0*/  LDS R10, [R0] ;  /* 0x00000000000a7984 */ /* 0x000fe80000000800 */
[----:B------:R-:W2:Y:S04]  /*03b0*/  LDS.128 R4, [R16] ;  /* 0x0000000010047984 */ /* 0x000ea80000000c00 */
[----:B------:R-:W0:Y:S04]  /*03c0*/  LDS R11, [R0+0x80] ;  /* 0x00008000000b7984 */ /* 0x000e280000000800 */
[----:B------:R-:W1:Y:S04]  /*03d0*/  LDS R17, [R0+0x100] ;  /* 0x0001000000117984 */ /* 0x000e680000000800 */
[----:B------:R-:W3:Y:S04]  /*03e0*/  LDS R24, [R0+0x180] ;  /* 0x0001800000187984 */ /* 0x000ee80000000800 */
[----:B------:R-:W-:Y:S04]  /*03f0*/  LDS R26, [R0+0x200] ;  /* 0x00020000001a7984 */ /* 0x000fe80000000800 */
[----:B------:R-:W-:Y:S04]  /*0400*/  LDS R27, [R0+0x600] ;  /* 0x00060000001b7984 */ /* 0x000fe80000000800 */
[----:B------:R-:W-:Y:S01]  /*0410*/  LDS R28, [R0+0x680] ;  /* 0x00068000001c7984 */ /* 0x000fe20000000800 */
[----:B--2---:R-:W-:-:S04]  /*0420*/  VIADDMNMX.U32 R4, R10, R4, R9, PT ;  /* 0x000000040a047246 */ /* 0x004fc80003800009 */
[----:B0-----:R-:W-:Y:S02]  /*0430*/  VIADDMNMX.U32 R5, R11, R5, R4, PT ;  /* 0x000000050b057246 */ /* 0x001fe40003800004 */
[----:B------:R-:W0:Y:S04]  /*0440*/  LDS.128 R8, [R16+0x10] ;  /* 0x0000100010087984 */ /* 0x000e280000000c00 */
[----:B------:R-:W2:Y:S01]  /*0450*/  LDS R4, [R0+0x280] ;  /* 0x0002800000047984 */ /* 0x000ea20000000800 */
[----:B-1----:R-:W-:-:S03]  /*0460*/  VIADDMNMX.U32 R6, R17, R6, R5, PT ;  /* 0x0000000611067246 */ /* 0x002fc60003800005 */
[----:B------:R-:W1:Y:S01]  /*0470*/  LDS R17, [R0+0x300] ;  /* 0x0003000000117984 */ /* 0x000e620000000800 */
[----:B---3--:R-:W-:-:S03]  /*0480*/  VIADDMNMX.U32 R7, R24, R7, R6, PT ;  /* 0x0000000718077246 */ /* 0x008fc60003800006 */
[----:B------:R-:W-:Y:S01]  /*0490*/  LDS R24, [R0+0x480] ;  /* 0x0004800000187984 */ /* 0x000fe20000000800 */
[----:B0-----:R-:W-:-:S03]  /*04a0*/  VIADDMNMX.U32 R7, R26, R8, R7, PT ;  /* 0x000000081a077246 */ /* 0x001fc60003800007 */
[----:B------:R-:W0:Y:S01]  /*04b0*/  LDS R8, [R0+0x380] ;  /* 0x0003800000087984 */ /* 0x000e220000000800 */
[----:B--2---:R-:W-:-:S03]  /*04c0*/  VIADDMNMX.U32 R25, R4, R9, R7, PT ;  /* 0x0000000904197246 */ /* 0x004fc60003800007 */
[----:B------:R-:W-:Y:S04]  /*04d0*/  LDS R26, [R0+0x400] ;  /* 0x00040000001a7984 */ /* 0x000fe80000000800 */
[----:B------:R-:W2:Y:S04]  /*04e0*/  LDS.128 R4, [R16+0x20] ;  /* 0x0000200010047984 */ /* 0x000ea80000000c00 */
[----:B------:R-:W3:Y:S01]  /*04f0*/  LDS R9, [R0+0x500] ;  /* 0x0005000000097984 */ /* 0x000ee20000000800 */
[----:B-1----:R-:W-:-:S03]  /*0500*/  VIADDMNMX.U32 R10, R17, R10, R25, PT ;  /* 0x0000000a110a7246 */ /* 0x002fc60003800019 */
[----:B------:R-:W-:Y:S01]  /*0510*/  LDS R25, [R0+0x700] ;  /* 0x0007000000197984 */ /* 0x000fe20000000800 */
[----:B0-----:R-:W-:Y:S02]  /*0520*/  VIADDMNMX.U32 R11, R8, R11, R10, PT ;  /* 0x0000000b080b7246 */ /* 0x001fe4000380000a */
[----:B------:R-:W-:Y:S02]  /*0530*/  LOP3.LUT R8, R12, 0x3f0, RZ, 0xc0, !PT ;  /* 0x000003f00c087812 */ /* 0x000fe400078ec0ff */
[----:B--2---:R-:W-:Y:S02]  /*0540*/  VIADDMNMX.U32 R4, R26, R4, R11, PT ;  /* 0x000000041a047246 */ /* 0x004fe4000380000b */
[----:B------:R-:W-:Y:S01]  /*0550*/  ISETP.NE.AND P1, PT, R8, 0x10, PT ;  /* 0x000000100800780c */ /* 0x000fe20003f25270 */
[----:B------:R-:W-:Y:S01]  /*0560*/  LDS R26, [R0+0x780] ;  /* 0x00078000001a7984 */ /* 0x000fe20000000800 */
[----:B------:R-:W-:-:S03]  /*0570*/  VIADDMNMX.U32 R5, R24, R5, R4, PT ;  /* 0x0000000518057246 */ /* 0x000fc60003800004 */
[----:B------:R-:W0:Y:S01]  /*0580*/  LDS R4, [R0+0x580] ;  /* 0x0005800000047984 */ /* 0x000e220000000800 */
[----:B---3--:R-:W-:-:S03]  /*0590*/  VIADDMNMX.U32 R5, R9, R6, R5, PT ;  /* 0x0000000609057246 */ /* 0x008fc60003800005 */
[----:B------:R-:W1:Y:S01]  /*05a0*/  LDS.128 R8, [R16+0x30] ;  /* 0x0000300010087984 */ /* 0x000e620000000c00 */
[----:B------:R-:W-:Y:S06]  /*05b0*/  BAR.SYNC.DEFER_BLOCKING 0x0 ;  /* 0x0000000000007b1d */ /* 0x000fec0000010000 */
[----:B------:R-:W2:Y:S04]  /*05c0*/  @!P1 LDG.E R23, desc[UR8][R22.64] ;  /* 0x0000000816179981 */ /* 0x000ea8000c1e1900 */
[----:B------:R-:W3:Y:S01]  /*05d0*/  @!P1 LDG.E R21, desc[UR8][R20.64] ;  /* 0x0000000814159981 */ /* 0x000ee2000c1e1900 */
[----:B0-----:R-:W-:-:S04]  /*05e0*/  VIADDMNMX.U32 R29, R4, R7, R5, PT ;  /* 0x00000007041d7246 */ /* 0x001fc80003800005 */
[----:B-1----:R-:W-:-:S04]  /*05f0*/  VIADDMNMX.U32 R8, R27, R8, R29, PT ;  /* 0x000000081b087246 */ /* 0x002fc8000380001d */
[----:B------:R-:W-:-:S04]  /*0600*/  VIADDMNMX.U32 R8, R28, R9, R8, PT ;  /* 0x000000091c087246 */ /* 0x000fc80003800008 */
[----:B------:R-:W-:-:S04]  /*0610*/  VIADDMNMX.U32 R8, R25, R10, R8, PT ;  /* 0x0000000a19087246 */ /* 0x000fc80003800008 */
[----:B------:R-:W-:Y:S01]  /*0620*/  VIADDMNMX.U32 R26, R26, R11, R8, PT ;  /* 0x0000000b1a1a7246 */ /* 0x000fe20003800008 */
[----:B------:R-:W-:-:S06]  /*0630*/  UIADD3 UR4, UPT, UPT, UR4, 0x20, URZ ;  /* 0x0000002004047890 */ /* 0x000fcc000fffe0ff */
[----:B------:R-:W-:-:S05]  /*0640*/  IADD3 R12, P2, PT, R12, UR4, RZ ;  /* 0x000000040c0c7c10 */ /* 0x000fca000ff5e0ff */
[----:B------:R-:W-:Y:S02]  /*0650*/  IMAD.X R25, RZ, RZ, RZ, P2 ;  /* 0x000000ffff197224 */ /* 0x000fe400010e06ff */
[----:B------:R-:W-:Y:S01]  /*0660*/  IMAD.WIDE.U32 R14, R12, UR10, R14 ;  /* 0x0000000a0c0e7c25 */ /* 0x000fe2000f8e000e */
[----:B------:R-:W-:Y:S01]  /*0670*/  IADD3 R12, P3, PT, R13, R12, RZ ;  /* 0x0000000c0d0c7210 */ /* 0x000fe20007f7e0ff */
[----:B--2---:R-:W-:Y:S04]  /*0680*/  @!P1 STS [R3], R23 ;  /* 0x0000001703009388 */ /* 0x004fe80000000800 */
[----:B---3--:R-:W-:Y:S01]  /*0690*/  @!P1 STS [R2+UR5], R21 ;  /* 0x0000001502009988 */ /* 0x008fe20008000805 */
[----:B------:R-:W-:Y:S06]  /*06a0*/  BAR.SYNC.DEFER_BLOCKING 0x0 ;  /* 0x0000000000007b1d */ /* 0x000fec0000010000 */
[----:B------:R-:W-:Y:S04]  /*06b0*/  LDS R17, [R0] ;  /* 0x0000000000117984 */ /* 0x000fe80000000800 */
[----:B------:R-:W0:Y:S04]  /*06c0*/  LDS.128 R4, [R16] ;  /* 0x0000000010047984 */ /* 0x000e280000000c00 */
[----:B------:R-:W1:Y:S04]  /*06d0*/  LDS R24, [R0+0x80] ;  /* 0x0000800000187984 */ /* 0x000e680000000800 */
[----:B------:R-:W2:Y:S04]  /*06e0*/  LDS R27, [R0+0x100] ;  /* 0x00010000001b7984 */ /* 0x000ea80000000800 */
[----:B------:R-:W3:Y:S04]  /*06f0*/  LDS R22, [R0+0x180] ;  /* 0x0001800000167984 */ /* 0x000ee80000000800 */
[----:B------:R-:W-:Y:S04]  /*0700*/  LDS R21, [R0+0x200] ;  /* 0x0002000000157984 */ /* 0x000fe80000000800 */
[----:B------:R-:W4:Y:S04]  /*0710*/  LDS.128 R8, [R16+0x10] ;  /* 0x0000100010087984 */ /* 0x000f280000000c00 */
[----:B------:R-:W5:Y:S04]  /*0720*/  LDS R20, [R0+0x280] ;  /* 0x0002800000147984 */ /* 0x000f680000000800 */
[----:B------:R-:W5:Y:S01]  /*0730*/  LDS R23, [R0+0x300] ;  /* 0x0003000000177984 */ /* 0x000f620000000800 */
[----:B0-----:R-:W-:-:S03]  /*0740*/  VIADDMNMX.U32 R4, R17, R4, R26, PT ;  /* 0x0000000411047246 */ /* 0x001fc6000380001a */
[----:B------:R-:W-:Y:S01]  /*0750*/  LDS R17, [R0+0x400] ;  /* 0x0004000000117984 */ /* 0x000fe20000000800 */
[----:B-1----:R-:W-:-:S03]  /*0760*/  VIADDMNMX.U32 R4, R24, R5, R4, PT ;  /* 0x0000000518047246 */ /* 0x002fc60003800004 */
[----:B------:R-:W0:Y:S01]  /*0770*/  LDS R24, [R0+0x380] ;  /* 0x0003800000187984 */ /* 0x000e220000000800 */
[----:B--2---:R-:W-:-:S04]  /*0780*/  VIADDMNMX.U32 R4, R27, R6, R4, PT ;  /* 0x000000061b047246 */ /* 0x004fc80003800004 */
[----:B---3--:R-:W-:Y:S02]  /*0790*/  VIADDMNMX.U32 R26, R22, R7, R4, PT ;  /* 0x00000007161a7246 */ /* 0x008fe40003800004 */
[----:B------:R-:W1:Y:S04]  /*07a0*/  LDS.128 R4, [R16+0x20] ;  /* 0x0000200010047984 */ /* 0x000e680000000c00 */
[----:B------:R-:W2:Y:S01]  /*07b0*/  LDS R22, [R0+0x480] ;  /* 0x0004800000167984 */ /* 0x000ea20000000800 */
[----:B----4-:R-:W-:Y:S01]  /*07c0*/  VIADDMNMX.U32 R8, R21, R8, R26, PT ;  /* 0x0000000815087246 */ /* 0x010fe2000380001a */
[----:B------:R-:W-:-:S03]  /*07d0*/  IMAD R21, R25, UR10, RZ ;  /* 0x0000000a19157c24 */ /* 0x000fc6000f8e02ff */
[----:B-----5:R-:W-:Y:S01]  /*07e0*/  VIADDMNMX.U32 R8, R20, R9, R8, PT ;  /* 0x0000000914087246 */ /* 0x020fe20003800008 */
[----:B------:R-:W-:-:S03]  /*07f0*/  IMAD.IADD R9, R15, 0x1, R21 ;  /* 0x000000010f097824 */ /* 0x000fc600078e0215 */
[----:B------:R-:W-:Y:S02]  /*0800*/  VIADDMNMX.U32 R8, R23, R10, R8, PT ;  /* 0x0000000a17087246 */ /* 0x000fe40003800008 */
[C---:B------:R-:W-:Y:S01]  /*0810*/  LEA R20, P2, R14.reuse, UR12, 0x2 ;  /* 0x0000000c0e147c11 */ /* 0x040fe2000f8410ff */
[----:B------:R-:W-:Y:S01]  /*0820*/  IMAD.X R25, RZ, RZ, R25, P3 ;  /* 0x000000ffff197224 */ /* 0x000fe200018e0619 */
[----:B------:R-:W-:Y:S02]  /*0830*/  LDS R23, [R0+0x700] ;  /* 0x0007000000177984 */ /* 0x000fe40000000800 */
[----:B------:R-:W-:Y:S02]  /*0840*/  LEA.HI.X R21, R14, UR13, R9, 0x2, P2 ;  /* 0x0000000d0e157c11 */ /* 0x000fe400090f1409 */
[----:B------:R-:W-:Y:S01]  /*0850*/  LDS R14, [R0+0x780] ;  /* 0x00078000000e7984 */ /* 0x000fe20000000800 */
[----:B0-----:R-:W-:Y:S02]  /*0860*/  VIADDMNMX.U32 R8, R24, R11, R8, PT ;  /* 0x0000000b18087246 */ /* 0x001fe40003800008 */
[----:B------:R-:W-:-:S02]  /*0870*/  LEA R24, P2, R12, UR12, 0x2 ;  /* 0x0000000c0c187c11 */ /* 0x000fc4000f8410ff */
[----:B-1----:R-:W-:Y:S02]  /*0880*/  VIADDMNMX.U32 R4, R17, R4, R8, PT ;  /* 0x0000000411047246 */ /* 0x002fe40003800008 */
[----:B------:R-:W-:Y:S01]  /*0890*/  LEA.HI.X R25, R12, UR13, R25, 0x2, P2 ;  /* 0x0000000d0c197c11 */ /* 0x000fe200090f1419 */
[----:B------:R-:W-:Y:S01]  /*08a0*/  LDS R17, [R0+0x600] ;  /* 0x0006000000117984 */ /* 0x000fe20000000800 */
[----:B--2---:R-:W-:-:S03]  /*08b0*/  VIADDMNMX.U32 R5, R22, R5, R4, PT ;  /* 0x0000000516057246 */ /* 0x004fc60003800004 */
[----:B------:R-:W0:Y:S04]  /*08c0*/  LDS R4, [R0+0x500] ;  /* 0x0005000000047984 */ /* 0x000e280000000800 */
[----:B------:R-:W1:Y:S04]  /*08d0*/  LDS R12, [R0+0x580] ;  /* 0x00058000000c7984 */ /* 0x000e680000000800 */
[----:B------:R-:W-:Y:S04]  /*08e0*/  LDS R22, [R0+0x680] ;  /* 0x0006800000167984 */ /* 0x000fe80000000800 */
[----:B------:R-:W2:Y:S01]  /*08f0*/  LDS.128 R8, [R16+0x30] ;  /* 0x0000300010087984 */ /* 0x000ea20000000c00 */
[----:B------:R-:W-:Y:S06]  /*0900*/  BAR.SYNC.DEFER_BLOCKING 0x0 ;  /* 0x0000000000007b1d */ /* 0x000fec0000010000 */
[----:B------:R-:W3:Y:S04]  /*0910*/  @!P0 LDG.E R28, desc[UR8][R20.64] ;  /* 0x00000008141c8981 */ /* 0x000ee8000c1e1900 */
[----:B------:R-:W4:Y:S01]  /*0920*/  @!P0 LDG.E R27, desc[UR8][R24.64] ;  /* 0x00000008181b8981 */ /* 0x000f22000c1e1900 */
[----:B0-----:R-:W-:-:S04]  /*0930*/  VIADDMNMX.U32 R4, R4, R6, R5, PT ;  /* 0x0000000604047246 */ /* 0x001fc80003800005 */
[----:B-1----:R-:W-:-:S04]  /*0940*/  VIADDMNMX.U32 R26, R12, R7, R4, PT ;  /* 0x000000070c1a7246 */ /* 0x002fc80003800004 */
[----:B--2---:R-:W-:-:S04]  /*0950*/  VIADDMNMX.U32 R8, R17, R8, R26, PT ;  /* 0x0000000811087246 */ /* 0x004fc8000380001a */
[----:B------:R-:W-:-:S04]  /*0960*/  VIADDMNMX.U32 R8, R22, R9, R8, PT ;  /* 0x0000000916087246 */ /* 0x000fc80003800008 */
[----:B------:R-:W-:-:S04]  /*0970*/  VIADDMNMX.U32 R8, R23, R10, R8, PT ;  /* 0x0000000a17087246 */ /* 0x000fc80003800008 */
[----:B------:R-:W-:Y:S01]  /*0980*/  VIADDMNMX.U32 R14, R14, R11, R8, PT ;  /* 0x0000000b0e0e7246 */ /* 0x000fe20003800008 */
[----:B---3--:R-:W-:Y:S04]  /*0990*/  @!P0 STS [R3], R28 ;  /* 0x0000001c03008388 */ /* 0x008fe80000000800 */
[----:B----4-:R-:W-:Y:S01]  /*09a0*/  @!P0 STS [R2+UR5], R27 ;  /* 0x0000001b02008988 */ /* 0x010fe20008000805 */
        /* <DEDUP_REMOVED lines=9> */
[----:B------:R-:W5:Y:S04]  /*0a40*/  LDS R23, [R0+0x300] ;  /* 0x0003000000177984 */ /* 0x000f680000000800 */
[----:B------:R-:W-:Y:S04]  /*0a50*/  LDS R28, [R0+0x480] ;  /* 0x00048000001c7984 */ /* 0x000fe80000000800 */
[----:B------:R-:W-:Y:S01]  /*0a60*/  LDS R27, [R0+0x500] ;  /* 0x00050000001b7984 */ /* 0x000fe20000000800 */
[----:B0-----:R-:W-:-:S03]  /*0a70*/  VIADDMNMX.U32 R4, R13, R4, R14, PT ;  /* 0x000000040d047246 */ /* 0x001fc6000380000e */
[----:B------:R-:W-:Y:S01]  /*0a80*/  LDS R29, [R0+0x600] ;  /* 0x00060000001d7984 */ /* 0x000fe20000000800 */
[----:B-1----:R-:W-:-:S03]  /*0a90*/  VIADDMNMX.U32 R5, R12, R5, R4, PT ;  /* 0x000000050c057246 */ /* 0x002fc60003800004 */
[----:B------:R-:W0:Y:S01]  /*0aa0*/  LDS R4, [R0+0x380] ;  /* 0x0003800000047984 */ /* 0x000e220000000800 */
[----:B--2---:R-:W-:-:S03]  /*0ab0*/  VIADDMNMX.U32 R6, R15, R6, R5, PT ;  /* 0x000000060f067246 */ /* 0x004fc60003800005 */
[----:B------:R-:W-:Y:S04]  /*0ac0*/  LDS R5, [R0+0x400] ;  /* 0x0004000000057984 */ /* 0x000fe80000000800 */
[----:B------:R-:W1:Y:S01]  /*0ad0*/  LDS.128 R12, [R16+0x20] ;  /* 0x00002000100c7984 */ /* 0x000e620000000c00 */
[----:B---3--:R-:W-:-:S03]  /*0ae0*/  VIADDMNMX.U32 R6, R22, R7, R6, PT ;  /* 0x0000000716067246 */ /* 0x008fc60003800006 */
[----:B------:R-:W-:Y:S01]  /*0af0*/  LDS R22, [R0+0x680] ;  /* 0x0006800000167984 */ /* 0x000fe20000000800 */
[----:B----4-:R-:W-:-:S03]  /*0b00*/  VIADDMNMX.U32 R6, R17, R8, R6, PT ;  /* 0x0000000811067246 */ /* 0x010fc60003800006 */
[----:B------:R-:W-:Y:S01]  /*0b10*/  LDS R17, [R0+0x700] ;  /* 0x0007000000117984 */ /* 0x000fe20000000800 */
[----:B-----5:R-:W-:-:S03]  /*0b20*/  VIADDMNMX.U32 R6, R26, R9, R6, PT ;  /* 0x000000091a067246 */ /* 0x020fc60003800006 */
[----:B------:R-:W-:Y:S01]  /*0b30*/  LDS R26, [R0+0x780] ;  /* 0x00078000001a7984 */ /* 0x000fe20000000800 */
[----:B------:R-:W-:-:S04]  /*0b40*/  VIADDMNMX.U32 R6, R23, R10, R6, PT ;  /* 0x0000000a17067246 */ /* 0x000fc80003800006 */
[----:B0-----:R-:W-:-:S04]  /*0b50*/  VIADDMNMX.U32 R4, R4, R11, R6, PT ;  /* 0x0000000b04047246 */ /* 0x001fc80003800006 */
[----:B-1----:R-:W-:Y:S02]  /*0b60*/  VIADDMNMX.U32 R23, R5, R12, R4, PT ;  /* 0x0000000c05177246 */ /* 0x002fe40003800004 */
[----:B------:R-:W0:Y:S04]  /*0b70*/  LDS R12, [R0+0x580] ;  /* 0x00058000000c7984 */ /* 0x000e280000000800 */
[----:B------:R-:W1:Y:S01]  /*0b80*/  LDS.128 R4, [R16+0x30] ;  /* 0x0000300010047984 */ /* 0x000e620000000c00 */
[----:B------:R-:W-:Y:S06]  /*0b90*/  BAR.SYNC.DEFER_BLOCKING 0x0 ;  /* 0x0000000000007b1d */ /* 0x000fec0000010000 */
[----:B------:R-:W2:Y:S04]  /*0ba0*/  @!P1 LDG.E R21, desc[UR8][R20.64] ;  /* 0x0000000814159981 */ /* 0x000ea8000c1e1900 */
[----:B------:R-:W3:Y:S01]  /*0bb0*/  @!P1 LDG.E R25, desc[UR8][R24.64] ;  /* 0x0000000818199981 */ /* 0x000ee2000c1e1900 */
[----:B------:R-:W-:-:S04]  /*0bc0*/  VIADDMNMX.U32 R13, R28, R13, R23, PT ;  /* 0x0000000d1c0d7246 */ /* 0x000fc80003800017 */
[----:B------:R-:W-:-:S04]  /*0bd0*/  VIADDMNMX.U32 R13, R27, R14, R13, PT ;  /* 0x0000000e1b0d7246 */ /* 0x000fc8000380000d */
[----:B0-----:R-:W-:-:S04]  /*0be0*/  VIADDMNMX.U32 R12, R12, R15, R13, PT ;  /* 0x0000000f0c0c7246 */ /* 0x001fc8000380000d */
[----:B-1----:R-:W-:-:S04]  /*0bf0*/  VIADDMNMX.U32 R4, R29, R4, R12, PT ;  /* 0x000000041d047246 */ /* 0x002fc8000380000c */
[----:B------:R-:W-:-:S04]  /*0c00*/  VIADDMNMX.U32 R4, R22, R5, R4, PT ;  /* 0x0000000516047246 */ /* 0x000fc80003800004 */
[----:B------:R-:W-:-:S04]  /*0c10*/  VIADDMNMX.U32 R4, R17, R6, R4, PT ;  /* 0x0000000611047246 */ /* 0x000fc80003800004 */
[----:B------:R-:W-:Y:S01]  /*0c20*/  VIADDMNMX.U32 R4, R26, R7, R4, PT ;  /* 0x000000071a047246 */ /* 0x000fe20003800004 */
        /* <DEDUP_REMOVED lines=12> */
[----:B------:R-:W5:Y:S04]  /*0cf0*/  LDS R22, [R0+0x380] ;  /* 0x0003800000167984 */ /* 0x000f680000000800 */
[----:B------:R-:W-:Y:S01]  /*0d00*/  LDS R21, [R0+0x400] ;  /* 0x0004000000157984 */ /* 0x000fe20000000800 */
[----:B0-----:R-:W-:-:S03]  /*0d10*/  VIADDMNMX.U32 R8, R25, R8, R4, PT ;  /* 0x0000000819087246 */ /* 0x001fc60003800004 */
[----:B------:R-:W-:Y:S04]  /*0d20*/  LDS R26, [R0+0x480] ;  /* 0x00048000001a7984 */ /* 0x000fe80000000800 */
[----:B------:R-:W0:Y:S01]  /*0d30*/  LDS.128 R4, [R16+0x20] ;  /* 0x0000200010047984 */ /* 0x000e220000000c00 */
[----:B-1----:R-:W-:-:S03]  /*0d40*/  VIADDMNMX.U32 R8, R24, R9, R8, PT ;  /* 0x0000000918087246 */ /* 0x002fc60003800008 */
[----:B------:R-:W1:Y:S01]  /*0d50*/  LDS R25, [R0+0x500] ;  /* 0x0005000000197984 */ /* 0x000e620000000800 */
[----:B--2---:R-:W-:-:S03]  /*0d60*/  VIADDMNMX.U32 R8, R23, R10, R8, PT ;  /* 0x0000000a17087246 */ /* 0x004fc60003800008 */
[----:B------:R-:W2:Y:S01]  /*0d70*/  LDS R24, [R0+0x580] ;  /* 0x0005800000187984 */ /* 0x000ea20000000800 */
[----:B---3--:R-:W-:-:S03]  /*0d80*/  VIADDMNMX.U32 R27, R20, R11, R8, PT ;  /* 0x0000000b141b7246 */ /* 0x008fc60003800008 */
[----:B------:R-:W-:Y:S04]  /*0d90*/  LDS R23, [R0+0x600] ;  /* 0x0006000000177984 */ /* 0x000fe80000000800 */
[----:B------:R-:W3:Y:S01]  /*0da0*/  LDS.128 R8, [R16+0x30] ;  /* 0x0000300010087984 */ /* 0x000ee20000000c00 */
[----:B----4-:R-:W-:-:S03]  /*0db0*/  VIADDMNMX.U32 R12, R3, R12, R27, PT ;  /* 0x0000000c030c7246 */ /* 0x010fc6000380001b */
[----:B------:R-:W4:Y:S01]  /*0dc0*/  LDS R20, [R0+0x680] ;  /* 0x0006800000147984 */ /* 0x000f220000000800 */
[----:B-----5:R-:W-:-:S03]  /*0dd0*/  VIADDMNMX.U32 R12, R2, R13, R12, PT ;  /* 0x0000000d020c7246 */ /* 0x020fc6000380000c */
[----:B------:R-:W5:Y:S04]  /*0de0*/  LDS R3, [R0+0x700] ;  /* 0x0007000000037984 */ /* 0x000f680000000800 */
[----:B------:R-:W5:Y:S01]  /*0df0*/  LDS R2, [R0+0x780] ;  /* 0x0007800000027984 */ /* 0x000f620000000800 */
[----:B------:R-:W-:-:S04]  /*0e00*/  VIADDMNMX.U32 R12, R17, R14, R12, PT ;  /* 0x0000000e110c7246 */ /* 0x000fc8000380000c */
[----:B------:R-:W-:-:S04]  /*0e10*/  VIADDMNMX.U32 R12, R22, R15, R12, PT ;  /* 0x0000000f160c7246 */ /* 0x000fc8000380000c */
[----:B0-----:R-:W-:-:S04]  /*0e20*/  VIADDMNMX.U32 R4, R21, R4, R12, PT ;  /* 0x0000000415047246 */ /* 0x001fc8000380000c */
[----:B------:R-:W-:-:S04]  /*0e30*/  VIADDMNMX.U32 R4, R26, R5, R4, PT ;  /* 0x000000051a047246 */ /* 0x000fc80003800004 */
[----:B-1----:R-:W-:-:S04]  /*0e40*/  VIADDMNMX.U32 R4, R25, R6, R4, PT ;  /* 0x0000000619047246 */ /* 0x002fc80003800004 */
[----:B--2---:R-:W-:-:S04]  /*0e50*/  VIADDMNMX.U32 R4, R24, R7, R4, PT ;  /* 0x0000000718047246 */ /* 0x004fc80003800004 */
[----:B---3--:R-:W-:-:S04]  /*0e60*/  VIADDMNMX.U32 R4, R23, R8, R4, PT ;  /* 0x0000000817047246 */ /* 0x008fc80003800004 */
[----:B----4-:R-:W-:-:S04]  /*0e70*/  VIADDMNMX.U32 R4, R20, R9, R4, PT ;  /* 0x0000000914047246 */ /* 0x010fc80003800004 */
[----:B-----5:R-:W-:-:S04]  /*0e80*/  VIADDMNMX.U32 R3, R3, R10, R4, PT ;  /* 0x0000000a03037246 */ /* 0x020fc80003800004 */
[----:B------:R-:W-:Y:S01]  /*0e90*/  VIADDMNMX.U32 R3, R2, R11, R3, PT ;  /* 0x0000000b02037246 */ /* 0x000fe20003800003 */
[----:B------:R-:W-:Y:S06]  /*0ea0*/  BAR.SYNC.DEFER_BLOCKING 0x0 ;  /* 0x0000000000007b1d */ /* 0x000fec0000010000 */
[----:B------:R-:W-:Y:S01]  /*0eb0*/  STG.E desc[UR8][R18.64], R3 ;  /* 0x0000000312007986 */ /* 0x000fe2000c101908 */
[----:B------:R-:W-:Y:S05]  /*0ec0*/  EXIT ;  /* 0x000000000000794d */ /* 0x000fea0003800000 */
.L_x_0:
[----:B------:R-:W-:-:S00]  /*0ed0*/  BRA `(.L_x_0) ;  /* 0xfffffffc00fc7947 */ /* 0x000fc0000383ffff */
[----:B------:R-:W-:-:S00]  /*0ee0*/  NOP ;  /* 0x0000000000007918 */ /* 0x000fc00000000000 */
        /* <DEDUP_REMOVED lines=9> */
.L_x_23:


//--------------------- .text._Z27CalculateK1IterRowAndColumnPjjj --------------------------
	.section	.text._Z27CalculateK1IterRowAndColumnPjjj,"ax",@progbits
	.align	128
        .global         _Z27CalculateK1IterRowAndColumnPjjj
        .type           _Z27CalculateK1IterRowAndColumnPjjj,@function
        .size           _Z27CalculateK1IterRowAndColumnPjjj,(.L_x_24 - _Z27CalculateK1IterRowAndColumnPjjj)
        .other          _Z27CalculateK1IterRowAndColumnPjjj,@"STO_CUDA_ENTRY STV_DEFAULT"
_Z27CalculateK1IterRowAndColumnPjjj:
.text._Z27CalculateK1IterRowAndColumnPjjj:
[----:B------:R-:W-:Y:S08]  /*0000*/  LDC R1, c[0x0][0x37c] ;  /* 0x0000df00ff017b82 */ /* 0x000ff00000000800 */
[----:B------:R-:W0:Y:S01]  /*0010*/  S2UR UR7, SR_CTAID.Y ;  /* 0x00000000000779c3 */ /* 0x000e220000002600 */
[----:B------:R-:W1:Y:S01]  /*0020*/  S2R R2, SR_CTAID.X ;  /* 0x0000000000027919 */ /* 0x000e620000002500 */
[----:B------:R-:W2:Y:S01]  /*0030*/  LDCU UR10, c[0x0][0x388] ;  /* 0x00007100ff0a77ac */ /* 0x000ea20008000800 */
[----:B------:R-:W3:Y:S01]  /*0040*/  S2R R0, SR_TID.X ;  /* 0x0000000000007919 */ /* 0x000ee20000002100 */
[----:B------:R-:W4:Y:S04]  /*0050*/  LDCU.64 UR8, c[0x0][0x358] ;  /* 0x00006b00ff0877ac */ /* 0x000f280008000a00 */
[----:B------:R-:W5:Y:S01]  /*0060*/  LDC R8, c[0x0][0x38c] ;  /* 0x0000e300ff087b82 */ /* 0x000f620000000800 */
[----:B------:R-:W2:Y:S01]  /*0070*/  S2R R3, SR_TID.Y ;  /* 0x0000000000037919 */ /* 0x000ea20000002200 */
[----:B------:R-:W4:Y:S06]  /*0080*/  LDCU.64 UR12, c[0x0][0x380] ;  /* 0x00007000ff0c77ac */ /* 0x000f2c0008000a00 */
[----:B------:R-:W4:Y:S01]  /*0090*/  LDC.64 R20, c[0x0][0x380] ;  /* 0x0000e000ff147b82 */ /* 0x000f220000000a00 */
[----:B0-----:R-:W-:-:S02]  /*00a0*/  ISETP.NE.AND P0, PT, RZ, UR7, PT ;  /* 0x00000007ff007c0c */ /* 0x001fc4000bf05270 */
[----:B-----5:R-:W-:Y:S01]  /*00b0*/  LEA R19, R8, 0x20, 0x5 ;  /* 0x0000002008137811 */ /* 0x020fe200078e28ff */
[----:B-1----:R-:W-:-:S10]  /*00c0*/  IMAD.SHL.U32 R2, R2, 0x20, RZ ;  /* 0x0000002002027824 */ /* 0x002fd400078e00ff */
[--C-:B------:R-:W-:Y:S02]  /*00d0*/  @!P0 IMAD.MOV.U32 R4, RZ, RZ, R19.reuse ;  /* 0x000000ffff048224 */ /* 0x100fe400078e0013 */
[----:B------:R-:W-:Y:S02]  /*00e0*/  @P0 IMAD.MOV.U32 R4, RZ, RZ, R2 ;  /* 0x000000ffff040224 */ /* 0x000fe400078e0002 */
[----:B------:R-:W-:Y:S01]  /*00f0*/  @P0 IMAD.MOV.U32 R2, RZ, RZ, R19 ;  /* 0x000000ffff020224 */ /* 0x000fe200078e0013 */
[----:B--2---:R-:W-:Y:S01]  /*0100*/  LEA R11, P0, R8, R3, 0x5 ;  /* 0x00000003080b7211 */ /* 0x004fe200078028ff */
[C---:B------:R-:W-:Y:S01]  /*0110*/  IMAD.IADD R9, R3.reuse, 0x1, R4 ;  /* 0x0000000103097824 */ /* 0x040fe200078e0204 */
[----:B------:R-:W-:Y:S01]  /*0120*/  ISETP.GT.U32.AND P1, PT, R3, 0xf, PT ;  /* 0x0000000f0300780c */ /* 0x000fe20003f24070 */
[C---:B---3--:R-:W-:Y:S02]  /*0130*/  IMAD.IADD R6, R0.reuse, 0x1, R2 ;  /* 0x0000000100067824 */ /* 0x048fe400078e0202 */
[----:B------:R-:W-:-:S02]  /*0140*/  IMAD.IADD R5, R0, 0x1, R4 ;  /* 0x0000000100057824 */ /* 0x000fc400078e0204 */
[--C-:B------:R-:W-:Y:S01]  /*0150*/  IMAD R9, R9, UR10, R6.reuse ;  /* 0x0000000a09097c24 */ /* 0x100fe2000f8e0206 */
[----:B------:R-:W-:Y:S01]  /*0160*/  SHF.R.S32.HI R7, RZ, 0x1f, R6 ;  /* 0x0000001fff077819 */ /* 0x000fe20000011406 */
[----:B------:R-:W-:Y:S02]  /*0170*/  IMAD R2, R5, UR10, RZ ;  /* 0x0000000a05027c24 */ /* 0x000fe4000f8e02ff */
[----:B----4-:R-:W-:-:S04]  /*0180*/  IMAD.WIDE.U32 R20, R9, 0x4, R20 ;  /* 0x0000000409147825 */ /* 0x010fc800078e0014 */
[----:B------:R-:W-:Y:S02]  /*0190*/  IMAD.WIDE.U32 R4, R11, UR10, R6 ;  /* 0x0000000a0b047c25 */ /* 0x000fe4000f8e0006 */
[----:B------:R-:W2:Y:S02]  /*01a0*/  LDG.E R6, desc[UR8][R20.64] ;  /* 0x0000000814067981 */ /* 0x000ea4000c1e1900 */
[----:B------:R-:W-:Y:S01]  /*01b0*/  IMAD.X R8, RZ, RZ, RZ, P0 ;  /* 0x000000ffff087224 */ /* 0x000fe200000e06ff */
[----:B------:R-:W-:Y:S01]  /*01c0*/  BAR.SYNC.DEFER_BLOCKING 0x0 ;  /* 0x0000000000007b1d */ /* 0x000fe20000010000 */
[----:B------:R-:W-:Y:S02]  /*01d0*/  IADD3 R2, P0, PT, R2, R11, RZ ;  /* 0x0000000b02027210 */ /* 0x000fe40007f1e0ff */
[----:B------:R-:W-:Y:S02]  /*01e0*/  IMAD R11, R8, UR10, RZ ;  /* 0x0000000a080b7c24 */ /* 0x000fe4000f8e02ff */
[----:B------:R-:W-:Y:S01]  /*01f0*/  LEA R22, P2, R2, UR12, 0x2 ;  /* 0x0000000c02167c11 */ /* 0x000fe2000f8410ff */
[----:B------:R-:W-:Y:S01]  /*0200*/  IMAD.X R7, RZ, RZ, R8, P0 ;  /* 0x000000ffff077224 */ /* 0x000fe200000e0608 */
[----:B------:R-:W-:Y:S01]  /*0210*/  LEA R26, P0, R4, UR12, 0x2 ;  /* 0x0000000c041a7c11 */ /* 0x000fe2000f8010ff */
[----:B------:R-:W-:-:S03]  /*0220*/  IMAD.IADD R5, R5, 0x1, R11 ;  /* 0x0000000105057824 */ /* 0x000fc600078e020b */
[----:B------:R-:W-:Y:S02]  /*0230*/  LEA.HI.X R23, R2, UR13, R7, 0x2, P2 ;  /* 0x0000000d02177c11 */ /* 0x000fe400090f1407 */
[----:B------:R-:W-:-:S05]  /*0240*/  LEA.HI.X R27, R4, UR13, R5, 0x2, P0 ;  /* 0x0000000d041b7c11 */ /* 0x000fca00080f1405 */
[----:B------:R-:W3:Y:S04]  /*0250*/  @!P1 LDG.E R7, desc[UR8][R26.64] ;  /* 0x000000081a079981 */ /* 0x000ee8000c1e1900 */
[----:B------:R-:W4:Y:S01]  /*0260*/  @!P1 LDG.E R15, desc[UR8][R22.64] ;  /* 0x00000008160f9981 */ /* 0x000f22000c1e1900 */
[----:B------:R-:W0:Y:S01]  /*0270*/  S2UR UR5, SR_CgaCtaId ;  /* 0x00000000000579c3 */ /* 0x000e220000008800 */
[C---:B------:R-:W-:Y:S01]  /*0280*/  IMAD.SHL.U32 R2, R3.reuse, 0x20, RZ ;  /* 0x0000002003027824 */ /* 0x040fe200078e00ff */
[----:B------:R-:W-:Y:S01]  /*0290*/  UMOV UR4, 0x400 ;  /* 0x0000040000047882 */ /* 0x000fe20000000000 */
[----:B------:R-:W-:-:S03]  /*02a0*/  LOP3.LUT R17, R3, 0xf, RZ, 0xc0, !PT ;  /* 0x0000000f03117812 */ /* 0x000fc600078ec0ff */
[----:B------:R-:W-:Y:S02]  /*02b0*/  LOP3.LUT R5, R2, 0x1e0, RZ, 0xc0, !PT ;  /* 0x000001e002057812 */ /* 0x000fe400078ec0ff */
[----:B------:R-:W-:-:S03]  /*02c0*/  IMAD R17, R0, 0x10, R17 ;  /* 0x0000001000117824 */ /* 0x000fc600078e0211 */
[----:B------:R-:W-:Y:S01]  /*02d0*/  IMAD.IADD R5, R5, 0x1, R0 ;  /* 0x0000000105057824 */ /* 0x000fe200078e0200 */
[----:B0-----:R-:W-:Y:S02]  /*02e0*/  ULEA UR6, UR5, UR4, 0x18 ;  /* 0x0000000405067291 */ /* 0x001fe4000f8ec0ff */
[----:B------:R-:W-:-:S04]  /*02f0*/  UIADD3 UR4, UPT, UPT, UR4, 0x800, URZ ;  /* 0x0000080004047890 */ /* 0x000fc8000fffe0ff */
[----:B------:R-:W-:Y:S01]  /*0300*/  ULEA UR4, UR5, UR4, 0x18 ;  /* 0x0000000405047291 */ /* 0x000fe2000f8ec0ff */
[----:B------:R-:W-:-:S05]  /*0310*/  LEA R18, R5, UR6, 0x2 ;  /* 0x0000000605127c11 */ /* 0x000fca000f8e10ff */
[----:B------:R-:W-:Y:S02]  /*0320*/  LEA R24, R17, UR4, 0x2 ;  /* 0x0000000411187c11 */ /* 0x000fe4000f8e10ff */
[----:B------:R-:W-:Y:S02]  /*0330*/  LEA R2, R0, UR6, 0x2 ;  /* 0x0000000600027c11 */ /* 0x000fe4000f8e10ff */
[----:B------:R-:W-:Y:S01]  /*0340*/  LEA R16, R3, UR4, 0x6 ;  /* 0x0000000403107c11 */ /* 0x000fe2000f8e30ff */
[----:B---3--:R-:W-:Y:S04]  /*0350*/  @!P1 STS [R18], R7 ;  /* 0x0000000712009388 */ /* 0x008fe80000000800 */
[----:B----4-:R-:W-:Y:S01]  /*0360*/  @!P1 STS [R24], R15 ;  /* 0x0000000f18009388 */ /* 0x010fe20000000800 */
        /* <DEDUP_REMOVED lines=22> */
[----:B------:R-:W2:Y:S01]  /*04d0*/  LDS.128 R8, [R16+0x20] ;  /* 0x0000200010087984 */ /* 0x000ea20000000c00 */
[----:B-1----:R-:W-:-:S03]  /*04e0*/  VIADDMNMX.U32 R6, R13, R6, R14, PT ;  /* 0x000000060d067246 */ /* 0x002fc6000380000e */
[----:B------:R-:W1:Y:S01]  /*04f0*/  LDS R5, [R2+0x500] ;  /* 0x0005000002057984 */ /* 0x000e620000000800 */
[----:B0-----:R-:W-:-:S04]  /*0500*/  VIADDMNMX.U32 R7, R4, R7, R6, PT ;  /* 0x0000000704077246 */ /* 0x001fc80003800006 */
[----:B--2---:R-:W-:Y:S02]  /*0510*/  VIADDMNMX.U32 R7, R15, R8, R7, PT ;  /* 0x000000080f077246 */ /* 0x004fe40003800007 */
[----:B------:R-:W0:Y:S02]  /*0520*/  LDS R8, [R2+0x580] ;  /* 0x0005800002087984 */ /* 0x000e240000000800 */
[----:B------:R-:W-:Y:S02]  /*0530*/  VIADDMNMX.U32 R7, R12, R9, R7, PT ;  /* 0x000000090c077246 */ /* 0x000fe40003800007 */
[----:B------:R-:W-:Y:S04]  /*0540*/  LDS R9, [R2+0x600] ;  /* 0x0006000002097984 */ /* 0x000fe80000000800 */
[----:B------:R-:W2:Y:S01]  /*0550*/  LDS.128 R12, [R16+0x30] ;  /* 0x00003000100c7984 */ /* 0x000ea20000000c00 */
[----:B------:R-:W-:Y:S01]  /*0560*/  LOP3.LUT R4, R3, 0x3f0, RZ, 0xc0, !PT ;  /* 0x000003f003047812 */ /* 0x000fe200078ec0ff */
[----:B------:R-:W-:Y:S03]  /*0570*/  BAR.SYNC.DEFER_BLOCKING 0x0 ;  /* 0x0000000000007b1d */ /* 0x000fe60000010000 */
[----:B------:R-:W-:-:S13]  /*0580*/  ISETP.NE.AND P0, PT, R4, 0x10, PT ;  /* 0x000000100400780c */ /* 0x000fda0003f05270 */
[----:B------:R-:W3:Y:S04]  /*0590*/  @!P0 LDG.E R27, desc[UR8][R26.64] ;  /* 0x000000081a1b8981 */ /* 0x000ee8000c1e1900 */
[----:B------:R-:W4:Y:S01]  /*05a0*/  @!P0 LDG.E R23, desc[UR8][R22.64] ;  /* 0x0000000816178981 */ /* 0x000f22000c1e1900 */
[----:B-1----:R-:W-:-:S04]  /*05b0*/  VIADDMNMX.U32 R10, R5, R10, R7, PT ;  /* 0x0000000a050a7246 */ /* 0x002fc80003800007 */
[----:B0-----:R-:W-:-:S04]  /*05c0*/  VIADDMNMX.U32 R8, R8, R11, R10, PT ;  /* 0x0000000b08087246 */ /* 0x001fc8000380000a */
[----:B--2---:R-:W-:-:S04]  /*05d0*/  VIADDMNMX.U32 R8, R9, R12, R8, PT ;  /* 0x0000000c09087246 */ /* 0x004fc80003800008 */
[----:B------:R-:W-:-:S04]  /*05e0*/  VIADDMNMX.U32 R8, R29, R13, R8, PT ;  /* 0x0000000d1d087246 */ /* 0x000fc80003800008 */
[----:B------:R-:W-:-:S04]  /*05f0*/  VIADDMNMX.U32 R14, R25, R14, R8, PT ;  /* 0x0000000e190e7246 */ /* 0x000fc80003800008 */
[----:B------:R-:W-:Y:S01]  /*0600*/  VIADDMNMX.U32 R14, R28, R15, R14, PT ;  /* 0x0000000f1c0e7246 */ /* 0x000fe2000380000e */
[----:B------:R-:W-:Y:S01]  /*0610*/  UISETP.NE.AND UP0, UPT, UR7, URZ, UPT ;  /* 0x000000ff0700728c */ /* 0x000fe2000bf05270 */
[----:B---3--:R-:W-:Y:S04]  /*0620*/  @!P0 STS [R18], R27 ;  /* 0x0000001b12008388 */ /* 0x008fe80000000800 */
[----:B----4-:R-:W-:Y:S01]  /*0630*/  @!P0 STS [R24], R23 ;  /* 0x0000001718008388 */ /* 0x010fe20000000800 */
        /* <DEDUP_REMOVED lines=10> */
[----:B------:R-:W5:Y:S01]  /*06e0*/  LDS R24, [R2+0x380] ;  /* 0x0003800002187984 */ /* 0x000f620000000800 */
[----:B0-----:R-:W-:-:S03]  /*06f0*/  VIADDMNMX.U32 R4, R23, R4, R14, PT ;  /* 0x0000000417047246 */ /* 0x001fc6000380000e */
[----:B------:R-:W-:Y:S01]  /*0700*/  LDS R23, [R2+0x400] ;  /* 0x0004000002177984 */ /* 0x000fe20000000800 */
[----:B-1----:R-:W-:-:S03]  /*0710*/  VIADDMNMX.U32 R5, R22, R5, R4, PT ;  /* 0x0000000516057246 */ /* 0x002fc60003800004 */
[----:B------:R-:W-:Y:S01]  /*0720*/  LDS R22, [R2+0x480] ;  /* 0x0004800002167984 */ /* 0x000fe20000000800 */
[----:B--2---:R-:W-:-:S03]  /*0730*/  VIADDMNMX.U32 R5, R12, R6, R5, PT ;  /* 0x000000060c057246 */ /* 0x004fc60003800005 */
[----:B------:R-:W0:Y:S01]  /*0740*/  LDS.128 R12, [R16+0x20] ;  /* 0x00002000100c7984 */ /* 0x000e220000000c00 */
[----:B---3--:R-:W-:-:S04]  /*0750*/  VIADDMNMX.U32 R5, R26, R7, R5, PT ;  /* 0x000000071a057246 */ /* 0x008fc80003800005 */
[----:B----4-:R-:W-:Y:S02]  /*0760*/  VIADDMNMX.U32 R5, R25, R8, R5, PT ;  /* 0x0000000819057246 */ /* 0x010fe40003800005 */
[----:B------:R-:W1:Y:S02]  /*0770*/  LDS R25, [R2+0x500] ;  /* 0x0005000002197984 */ /* 0x000e640000000800 */
[----:B-----5:R-:W-:Y:S02]  /*0780*/  VIADDMNMX.U32 R5, R28, R9, R5, PT ;  /* 0x000000091c057246 */ /* 0x020fe40003800005 */
[----:B------:R-:W2:Y:S02]  /*0790*/  LDS R8, [R2+0x580] ;  /* 0x0005800002087984 */ /* 0x000ea40000000800 */
[----:B------:R-:W-:Y:S02]  /*07a0*/  VIADDMNMX.U32 R10, R27, R10, R5, PT ;  /* 0x0000000a1b0a7246 */ /* 0x000fe40003800005 */
[----:B------:R-:W-:Y:S04]  /*07b0*/  LDS R9, [R2+0x600] ;  /* 0x0006000002097984 */ /* 0x000fe80000000800 */
[----:B------:R-:W3:Y:S01]  /*07c0*/  LDS.128 R4, [R16+0x30] ;  /* 0x0000300010047984 */ /* 0x000ee20000000c00 */
[----:B------:R-:W-:-:S03]  /*07d0*/  VIADDMNMX.U32 R26, R24, R11, R10, PT ;  /* 0x0000000b181a7246 */ /* 0x000fc6000380000a */
[----:B------:R-:W4:Y:S04]  /*07e0*/  LDS R24, [R2+0x680] ;  /* 0x0006800002187984 */ /* 0x000f280000000800 */
[----:B------:R-:W5:Y:S04]  /*07f0*/  LDS R11, [R2+0x700] ;  /* 0x00070000020b7984 */ /* 0x000f680000000800 */
[----:B------:R-:W5:Y:S01]  /*0800*/  LDS R10, [R2+0x780] ;  /* 0x00078000020a7984 */ /* 0x000f620000000800 */
[----:B0-----:R-:W-:-:S04]  /*0810*/  VIADDMNMX.U32 R12, R23, R12, R26, PT ;  /* 0x0000000c170c7246 */ /* 0x001fc8000380001a */
[----:B------:R-:W-:-:S04]  /*0820*/  VIADDMNMX.U32 R12, R22, R13, R12, PT ;  /* 0x0000000d160c7246 */ /* 0x000fc8000380000c */
[----:B-1----:R-:W-:-:S04]  /*0830*/  VIADDMNMX.U32 R12, R25, R14, R12, PT ;  /* 0x0000000e190c7246 */ /* 0x002fc8000380000c */
[----:B--2---:R-:W-:-:S04]  /*0840*/  VIADDMNMX.U32 R8, R8, R15, R12, PT ;  /* 0x0000000f08087246 */ /* 0x004fc8000380000c */
[----:B---3--:R-:W-:-:S04]  /*0850*/  VIADDMNMX.U32 R4, R9, R4, R8, PT ;  /* 0x0000000409047246 */ /* 0x008fc80003800008 */
[----:B----4-:R-:W-:Y:S01]  /*0860*/  VIADDMNMX.U32 R4, R24, R5, R4, PT ;  /* 0x0000000518047246 */ /* 0x010fe20003800004 */
[----:B------:R-:W-:-:S03]  /*0870*/  IMAD R5, R3, 0x20, R0 ;  /* 0x0000002003057824 */ /* 0x000fc600078e0200 */
[----:B-----5:R-:W-:Y:S02]  /*0880*/  VIADDMNMX.U32 R6, R11, R6, R4, PT ;  /* 0x000000060b067246 */ /* 0x020fe40003800004 */
[----:B------:R-:W-:Y:S02]  /*0890*/  LEA R4, R5, UR4, 0x2 ;  /* 0x0000000405047c11 */ /* 0x000fe4000f8e10ff */
[----:B------:R-:W-:Y:S01]  /*08a0*/  VIADDMNMX.U32 R7, R10, R7, R6, PT ;  /* 0x000000070a077246 */ /* 0x000fe20003800006 */
[----:B------:R-:W-:Y:S06]  /*08b0*/  BAR.SYNC.DEFER_BLOCKING 0x0 ;  /* 0x0000000000007b1d */ /* 0x000fec0000010000 */
[----:B------:R0:W-:Y:S02]  /*08c0*/  STS [R4], R7 ;  /* 0x0000000704007388 */ /* 0x0001e40000000800 */
[----:B------:R-:W-:Y:S06]  /*08d0*/  BAR.SYNC.DEFER_BLOCKING 0x0 ;  /* 0x0000000000007b1d */ /* 0x000fec0000010000 */
[----:B------:R-:W-:Y:S05]  /*08e0*/  BRA.U !UP0, `(.L_x_1) ;  /* 0x0000000d08e07547 */ /* 0x000fea000b800000 */
[C---:B------:R-:W-:Y:S01]  /*08f0*/  IADD3 R8, P2, PT, R19.reuse, R0, RZ ;  /* 0x0000000013087210 */ /* 0x040fe20007f5e0ff */
[----:B------:R-:W-:Y:S01]  /*0900*/  BSSY.RECONVERGENT B0, `(.L_x_2) ;  /* 0x000000e000007945 */ /* 0x000fe20003800200 */
[----:B------:R-:W-:-:S03]  /*0910*/  IADD3 R19, P1, PT, R19, R3, RZ ;  /* 0x0000000313137210 */ /* 0x000fc60007f3e0ff */
[----:B------:R-:W-:Y:S02]  /*0920*/  IMAD.X R9, RZ, RZ, RZ, P2 ;  /* 0x000000ffff097224 */ /* 0x000fe400010e06ff */
[----:B------:R-:W-:Y:S01]  /*0930*/  IMAD.X R0, RZ, RZ, RZ, P1 ;  /* 0x000000ffff007224 */ /* 0x000fe200008e06ff */
[----:B------:R-:W-:Y:S01]  /*0940*/  ISETP.GE.U32.AND P1, PT, R3, 0x10, PT ;  /* 0x000000100300780c */ /* 0x000fe20003f26070 */
[----:B------:R-:W-:-:S04]  /*0950*/  IMAD.WIDE.U32 R8, R19, UR10, R8 ;  /* 0x0000000a13087c25 */ /* 0x000fc8000f8e0008 */
[----:B------:R-:W-:Y:S01]  /*0960*/  IMAD R5, R0, UR10, RZ ;  /* 0x0000000a00057c24 */ /* 0x000fe2000f8e02ff */
[----:B------:R-:W-:Y:S01]  /*0970*/  LEA R6, P2, R8, UR12, 0x2 ;  /* 0x0000000c08067c11 */ /* 0x000fe2000f8410ff */
[----:B------:R-:W-:Y:S02]  /*0980*/  IMAD R3, R3, 0x40, R16 ;  /* 0x0000004003037824 */ /* 0x000fe400078e0210 */
[----:B------:R-:W-:-:S05]  /*0990*/  IMAD.IADD R5, R9, 0x1, R5 ;  /* 0x0000000109057824 */ /* 0x000fca00078e0205 */
[----:B0-----:R-:W-:Y:S01]  /*09a0*/  LEA.HI.X R7, R8, UR13, R5, 0x2, P2 ;  /* 0x0000000d08077c11 */ /* 0x001fe200090f1405 */
[----:B------:R-:W-:Y:S06]  /*09b0*/  @P1 BRA `(.L_x_3) ;  /* 0x0000000000081947 */ /* 0x000fec0003800000 */
[----:B------:R-:W2:Y:S04]  /*09c0*/  LDG.E R5, desc[UR8][R6.64] ;  /* 0x0000000806057981 */ /* 0x000ea8000c1e1900 */
[----:B--2---:R0:W-:Y:S02]  /*09d0*/  STS [R18], R5 ;  /* 0x0000000512007388 */ /* 0x0041e40000000800 */
.L_x_3:
[----:B------:R-:W-:Y:S05]  /*09e0*/  BSYNC.RECONVERGENT B0 ;  /* 0x0000000000007941 */ /* 0x000fea0003800200 */
.L_x_2:
[----:B------:R-:W-:Y:S06]  /*09f0*/  BAR.SYNC.DEFER_BLOCKING 0x0 ;  /* 0x0000000000007b1d */ /* 0x000fec0000010000 */
[----:B------:R-:W-:Y:S01]  /*0a00*/  BSSY.RECONVERGENT B0, `(.L_x_4) ;  /* 0x0000074000007945 */ /* 0x000fe20003800200 */
[----:B------:R-:W-:Y:S04]  /*0a10*/  LDS R0, [R3] ;  /* 0x0000000003007984 */ /* 0x000fe80000000800 */
[----:B0-----:R-:W0:Y:S04]  /*0a20*/  LDS R5, [R2] ;  /* 0x0000000002057984 */ /* 0x001e280000000800 */
[----:B------:R-:W1:Y:S01]  /*0a30*/  LDS R8, [R4] ;  /* 0x0000000004087984 */ /* 0x000e620000000800 */
[----:B0-----:R-:W-:-:S05]  /*0a40*/  IMAD.IADD R5, R0, 0x1, R5 ;  /* 0x0000000100057824 */ /* 0x001fca00078e0205 */
[----:B-1----:R-:W-:-:S13]  /*0a50*/  ISETP.GE.U32.AND P1, PT, R5, R8, PT ;  /* 0x000000080500720c */ /* 0x002fda0003f26070 */
[----:B------:R-:W-:Y:S01]  /*0a60*/  @!P1 STS [R4], R5 ;  /* 0x0000000504009388 */ /* 0x000fe20000000800 */
[----:B------:R-:W-:Y:S06]  /*0a70*/  BAR.SYNC.DEFER_BLOCKING 0x0 ;  /* 0x0000000000007b1d */ /* 0x000fec0000010000 */
[----:B------:R-:W-:Y:S04]  /*0a80*/  LDS R0, [R3+0x4] ;  /* 0x0000040003007984 */ /* 0x000fe80000000800 */
[----:B------:R-:W0:Y:S04]  /*0a90*/  LDS R9, [R2+0x80] ;  /* 0x0000800002097984 */ /* 0x000e280000000800 */
        /* <DEDUP_REMOVED lines=101> */
[----:B------:R0:W-:Y:S01]  /*10f0*/  @!P1 STS [R4], R5 ;  /* 0x0000000504009388 */ /* 0x0001e20000000800 */
[----:B------:R-:W-:Y:S06]  /*1100*/  BAR.SYNC.DEFER_BLOCKING 0x0 ;  /* 0x0000000000007b1d */ /* 0x000fec0000010000 */
[----:B------:R-:W-:Y:S05]  /*1110*/  @P0 BRA `(.L_x_5) ;  /* 0x0000000000080947 */ /* 0x000fea0003800000 */
[----:B------:R-:W2:Y:S04]  /*1120*/  LDG.E R7, desc[UR8][R6.64] ;  /* 0x0000000806077981 */ /* 0x000ea8000c1e1900 */
[----:B--2---:R1:W-:Y:S02]  /*1130*/  STS [R18], R7 ;  /* 0x0000000712007388 */ /* 0x0043e40000000800 */
.L_x_5:
[----:B------:R-:W-:Y:S05]  /*1140*/  BSYNC.RECONVERGENT B0 ;  /* 0x0000000000007941 */ /* 0x000fea0003800200 */
.L_x_4:
[----:B------:R-:W-:Y:S06]  /*1150*/  BAR.SYNC.DEFER_BLOCKING 0x0 ;  /* 0x0000000000007b1d */ /* 0x000fec0000010000 */
[----:B------:R-:W-:Y:S04]  /*1160*/  LDS R0, [R3+0x40] ;  /* 0x0000400003007984 */ /* 0x000fe80000000800 */
[----:B0-----:R-:W0:Y:S04]  /*1170*/  LDS R5, [R2] ;  /* 0x0000000002057984 */ /* 0x001e280000000800 */
[----:B------:R-:W2:Y:S01]  /*1180*/  LDS R6, [R4] ;  /* 0x0000000004067984 */ /* 0x000ea20000000800 */
[----:B0-----:R-:W-:-:S05]  /*1190*/  IMAD.IADD R5, R0, 0x1, R5 ;  /* 0x0000000100057824 */ /* 0x001fca00078e0205 */
[----:B--2---:R-:W-:-:S13]  /*11a0*/  ISETP.GE.U32.AND P0, PT, R5, R6, PT ;  /* 0x000000060500720c */ /* 0x004fda0003f06070 */
[----:B------:R-:W-:Y:S01]  /*11b0*/  @!P0 STS [R4], R5 ;  /* 0x0000000504008388 */ /* 0x000fe20000000800 */
[----:B------:R-:W-:Y:S06]  /*11c0*/  BAR.SYNC.DEFER_BLOCKING 0x0 ;  /* 0x0000000000007b1d */ /* 0x000fec0000010000 */
[----:B------:R-:W-:Y:S04]  /*11d0*/  LDS R0, [R3+0x44] ;  /* 0x0000440003007984 */ /* 0x000fe80000000800 */
[----:B-1----:R-:W0:Y:S04]  /*11e0*/  LDS R7, [R2+0x80] ;  /* 0x0000800002077984 */ /* 0x002e280000000800 */
        /* <DEDUP_REMOVED lines=103> */
[----:B------:R-:W-:Y:S05]  /*1860*/  BRA `(.L_x_6) ;  /* 0x0000000c00e07947 */ /* 0x000fea0003800000 */
.L_x_1:
[C---:B------:R-:W-:Y:S01]  /*1870*/  IADD3 R8, P3, PT, R19.reuse, R3, RZ ;  /* 0x0000000313087210 */ /* 0x040fe20007f7e0ff */
[----:B------:R-:W-:Y:S01]  /*1880*/  BSSY.RECONVERGENT B0, `(.L_x_7) ;  /* 0x000000f000007945 */ /* 0x000fe20003800200 */
[----:B------:R-:W-:Y:S02]  /*1890*/  IADD3 R19, P2, PT, R19, R0, RZ ;  /* 0x0000000013137210 */ /* 0x000fe40007f5e0ff */
[----:B------:R-:W-:Y:S01]  /*18a0*/  LEA R17, R17, UR6, 0x2 ;  /* 0x0000000611117c11 */ /* 0x000fe2000f8e10ff */
[----:B------:R-:W-:Y:S01]  /*18b0*/  IMAD.X R9, RZ, RZ, RZ, P3 ;  /* 0x000000ffff097224 */ /* 0x000fe200018e06ff */
[----:B------:R-:W-:Y:S01]  /*18c0*/  LEA R0, R0, UR4, 0x2 ;  /* 0x0000000400007c11 */ /* 0x000fe2000f8e10ff */
[----:B------:R-:W-:Y:S01]  /*18d0*/  IMAD.X R5, RZ, RZ, RZ, P2 ;  /* 0x000000ffff057224 */ /* 0x000fe200010e06ff */
[----:B------:R-:W-:Y:S01]  /*18e0*/  LEA R3, R3, UR6, 0x6 ;  /* 0x0000000603037c11 */ /* 0x000fe2000f8e30ff */
[----:B------:R-:W-:-:S04]  /*18f0*/  IMAD.WIDE.U32 R8, R19, UR10, R8 ;  /* 0x0000000a13087c25 */ /* 0x000fc8000f8e0008 */
[----:B------:R-:W-:Y:S01]  /*1900*/  IMAD R5, R5, UR10, RZ ;  /* 0x0000000a05057c24 */ /* 0x000fe2000f8e02ff */
[----:B------:R-:W-:-:S03]  /*1910*/  LEA R6, P2, R8, UR12, 0x2 ;  /* 0x0000000c08067c11 */ /* 0x000fc6000f8410ff */
[----:B------:R-:W-:-:S05]  /*1920*/  IMAD.IADD R5, R9, 0x1, R5 ;  /* 0x0000000109057824 */ /* 0x000fca00078e0205 */
[----:B0-----:R-:W-:Y:S01]  /*1930*/  LEA.HI.X R7, R8, UR13, R5, 0x2, P2 ;  /* 0x0000000d08077c11 */ /* 0x001fe200090f1405 */
[----:B------:R-:W-:Y:S06]  /*1940*/  @P1 BRA `(.L_x_8) ;  /* 0x0000000000081947 */ /* 0x000fec0003800000 */
[----:B------:R-:W2:Y:S04]  /*1950*/  LDG.E R2, desc[UR8][R6.64] ;  /* 0x0000000806027981 */ /* 0x000ea8000c1e1900 */
[----:B--2---:R0:W-:Y:S02]  /*1960*/  STS [R17], R2 ;  /* 0x0000000211007388 */ /* 0x0041e40000000800 */
.L_x_8:
[----:B------:R-:W-:Y:S05]  /*1970*/  BSYNC.RECONVERGENT B0 ;  /* 0x0000000000007941 */ /* 0x000fea0003800200 */
.L_x_7:
[----:B------:R-:W-:Y:S06]  /*1980*/  BAR.SYNC.DEFER_BLOCKING 0x0 ;  /* 0x0000000000007b1d */ /* 0x000fec0000010000 */
[----:B------:R-:W-:Y:S01]  /*1990*/  BSSY.RECONVERGENT B0, `(.L_x_9) ;  /* 0x0000074000007945 */ /* 0x000fe20003800200 */
[----:B0-----:R-:W-:Y:S04]  /*19a0*/  LDS R2, [R0] ;  /* 0x0000000000027984 */ /* 0x001fe80000000800 */
[----:B------:R-:W0:Y:S04]  /*19b0*/  LDS R5, [R3] ;  /* 0x0000000003057984 */ /* 0x000e280000000800 */
        /* <DEDUP_REMOVED lines=113> */
.L_x_10:
[----:B------:R-:W-:Y:S05]  /*20d0*/  BSYNC.RECONVERGENT B0 ;  /* 0x0000000000007941 */ /* 0x000fea0003800200 */
.L_x_9:
[----:B------:R-:W-:Y:S06]  /*20e0*/  BAR.SYNC.DEFER_BLOCKING 0x0 ;  /* 0x0000000000007b1d */ /* 0x000fec0000010000 */
[----:B------:R-:W-:Y:S04]  /*20f0*/  LDS R2, [R0+0x800] ;  /* 0x0008000000027984 */ /* 0x000fe80000000800 */
[----:B0-----:R-:W0:Y:S04]  /*2100*/  LDS R5, [R3] ;  /* 0x0000000003057984 */ /* 0x001e280000000800 */
[----:B-1----:R-:W1:Y:S01]  /*2110*/  LDS R6, [R4] ;  /* 0x0000000004067984 */ /* 0x002e620000000800 */
        /* <DEDUP_REMOVED lines=109> */
.L_x_6:
[----:B------:R-:W2:Y:S04]  /*27f0*/  LDS R3, [R4] ;  /* 0x0000000004037984 */ /* 0x000ea80000000800 */
[----:B--2---:R-:W-:Y:S01]  /*2800*/  STG.E desc[UR8][R20.64], R3 ;  /* 0x0000000314007986 */ /* 0x004fe2000c101908 */
[----:B------:R-:W-:Y:S05]  /*2810*/  EXIT ;  /* 0x000000000000794d */ /* 0x000fea0003800000 */
.L_x_11:
        /* <DEDUP_REMOVED lines=14> */
.L_x_24:


//--------------------- .text._Z24CalculateK1IterLeadBlockPjjj --------------------------
	.section	.text._Z24CalculateK1IterLeadBlockPjjj,"ax",@progbits
	.align	128
        .global         _Z24CalculateK1IterLeadBlockPjjj
        .type           _Z24CalculateK1IterLeadBlockPjjj,@function
        .size           _Z24CalculateK1IterLeadBlockPjjj,(.L_x_25 - _Z24CalculateK1IterLeadBlockPjjj)
        .other          _Z24CalculateK1IterLeadBlockPjjj,@"STO_CUDA_ENTRY STV_DEFAULT"
_Z24CalculateK1IterLeadBlockPjjj:
.text._Z24CalculateK1IterLeadBlockPjjj:
[----:B------:R-:W-:Y:S01]  /*0000*/  LDC R1, c[0x0][0x37c] ;  /* 0x0000df00ff017b82 */ /* 0x000fe20000000800 */
[----:B------:R-:W0:Y:S01]  /*0010*/  S2R R0, SR_TID.X ;  /* 0x0000000000007919 */ /* 0x000e220000002100 */
[----:B------:R-:W1:Y:S06]  /*0020*/  LDCU.64 UR8, c[0x0][0x388] ;  /* 0x00007100ff0877ac */ /* 0x000e6c0008000a00 */
[----:B------:R-:W2:Y:S01]  /*0030*/  LDC.64 R2, c[0x0][0x380] ;  /* 0x0000e000ff027b82 */ /* 0x000ea20000000a00 */
[----:B------:R-:W3:Y:S01]  /*0040*/  S2R R17, SR_TID.Y ;  /* 0x0000000000117919 */ /* 0x000ee20000002200 */
[----:B------:R-:W4:Y:S01]  /*0050*/  LDCU.64 UR6, c[0x0][0x358] ;  /* 0x00006b00ff0677ac */ /* 0x000f220008000a00 */
[----:B------:R-:W5:Y:S01]  /*0060*/  LDCU.64 UR10, c[0x0][0x380] ;  /* 0x00007000ff0a77ac */ /* 0x000f620008000a00 */
[----:B-1----:R-:W-:-:S04]  /*0070*/  USHF.L.U32 UR4, UR9, 0x5, URZ ;  /* 0x0000000509047899 */ /* 0x002fc800080006ff */
[----:B------:R-:W-:-:S06]  /*0080*/  UIADD3 UR5, UPT, UPT, UR4, 0x20, URZ ;  /* 0x0000002004057890 */ /* 0x000fcc000fffe0ff */
[----:B0-----:R-:W-:Y:S02]  /*0090*/  VIADD R6, R0, UR5 ;  /* 0x0000000500067c36 */ /* 0x001fe40008000000 */
[C---:B---3--:R-:W-:Y:S01]  /*00a0*/  VIADD R9, R17.reuse, UR5 ;  /* 0x0000000511097c36 */ /* 0x048fe20008000000 */
[----:B------:R-:W-:Y:S01]  /*00b0*/  IADD3 R5, P0, PT, R17, UR4, RZ ;  /* 0x0000000411057c10 */ /* 0x000fe2000ff1e0ff */
[----:B------:R-:W-:Y:S01]  /*00c0*/  IMAD R8, R6, UR8, RZ ;  /* 0x0000000806087c24 */ /* 0x000fe2000f8e02ff */
[--C-:B------:R-:W-:Y:S01]  /*00d0*/  SHF.R.S32.HI R7, RZ, 0x1f, R6.reuse ;  /* 0x0000001fff077819 */ /* 0x100fe20000011406 */
[----:B------:R-:W-:Y:S02]  /*00e0*/  IMAD R9, R9, UR8, R6 ;  /* 0x0000000809097c24 */ /* 0x000fe4000f8e0206 */
[----:B------:R-:W-:Y:S01]  /*00f0*/  IMAD.X R10, RZ, RZ, RZ, P0 ;  /* 0x000000ffff0a7224 */ /* 0x000fe200000e06ff */
[----:B------:R-:W-:Y:S01]  /*0100*/  IADD3 R8, P1, PT, R8, R5, RZ ;  /* 0x0000000508087210 */ /* 0x000fe20007f3e0ff */
[----:B--2---:R-:W-:Y:S01]  /*0110*/  IMAD.WIDE.U32 R2, R9, 0x4, R2 ;  /* 0x0000000409027825 */ /* 0x004fe200078e0002 */
[----:B------:R-:W-:-:S02]  /*0120*/  ISETP.GT.U32.AND P0, PT, R17, 0xf, PT ;  /* 0x0000000f1100780c */ /* 0x000fc40003f04070 */
[----:B-----5:R-:W-:Y:S01]  /*0130*/  LEA R18, P2, R8, UR10, 0x2 ;  /* 0x0000000a08127c11 */ /* 0x020fe2000f8410ff */
[----:B------:R-:W-:Y:S01]  /*0140*/  IMAD.WIDE.U32 R4, R5, UR8, R6 ;  /* 0x0000000805047c25 */ /* 0x000fe2000f8e0006 */
[----:B----4-:R-:W2:Y:S03]  /*0150*/  LDG.E R15, desc[UR6][R2.64] ;  /* 0x00000006020f7981 */ /* 0x010ea6000c1e1900 */
[----:B------:R-:W-:Y:S02]  /*0160*/  IMAD R11, R10, UR8, RZ ;  /* 0x000000080a0b7c24 */ /* 0x000fe4000f8e02ff */
[----:B------:R-:W-:Y:S01]  /*0170*/  IMAD.X R7, RZ, RZ, R10, P1 ;  /* 0x000000ffff077224 */ /* 0x000fe200008e060a */
[----:B------:R-:W-:Y:S01]  /*0180*/  BAR.SYNC.DEFER_BLOCKING 0x0 ;  /* 0x0000000000007b1d */ /* 0x000fe20000010000 */
[----:B------:R-:W-:Y:S01]  /*0190*/  IMAD.IADD R5, R5, 0x1, R11 ;  /* 0x0000000105057824 */ /* 0x000fe200078e020b */
[----:B------:R-:W-:-:S02]  /*01a0*/  LEA R28, P1, R4, UR10, 0x2 ;  /* 0x0000000a041c7c11 */ /* 0x000fc4000f8210ff */
        /* <DEDUP_REMOVED lines=10> */
[----:B------:R-:W-:-:S05]  /*0250*/  LOP3.LUT R7, R4, 0x3c, RZ, 0xc0, !PT ;  /* 0x0000003c04077812 */ /* 0x000fca00078ec0ff */
[----:B------:R-:W-:Y:S01]  /*0260*/  IMAD R20, R0, 0x40, R7 ;  /* 0x0000004000147824 */ /* 0x000fe200078e0207 */
[----:B0-----:R-:W-:-:S06]  /*0270*/  ULEA UR4, UR5, UR4, 0x18 ;  /* 0x0000000405047291 */ /* 0x001fcc000f8ec0ff */
[----:B------:R-:W-:Y:S02]  /*0280*/  LEA R21, R5, UR4, 0x2 ;  /* 0x0000000405157c11 */ /* 0x000fe4000f8e10ff */
[----:B------:R-:W-:Y:S02]  /*0290*/  LEA R0, R0, UR4, 0x2 ;  /* 0x0000000400007c11 */ /* 0x000fe4000f8e10ff */
[----:B------:R-:W-:Y:S01]  /*02a0*/  LEA R16, R17, UR4, 0x6 ;  /* 0x0000000411107c11 */ /* 0x000fe2000f8e30ff */
[----:B---3--:R-:W-:Y:S04]  /*02b0*/  @!P0 STS [R21], R12 ;  /* 0x0000000c15008388 */ /* 0x008fe80000000800 */
[----:B----4-:R-:W-:Y:S01]  /*02c0*/  @!P0 STS [R20+UR4+0x800], R23 ;  /* 0x0008001714008988 */ /* 0x010fe20008000804 */
[----:B------:R-:W-:Y:S06]  /*02d0*/  BAR.SYNC.DEFER_BLOCKING 0x0 ;  /* 0x0000000000007b1d */ /* 0x000fec0000010000 */
[----:B------:R-:W-:Y:S04]  /*02e0*/  LDS R22, [R0] ;  /* 0x0000000000167984 */ /* 0x000fe80000000800 */
[----:B------:R-:W2:Y:S04]  /*02f0*/  LDS.128 R8, [R16+0x800] ;  /* 0x0008000010087984 */ /* 0x000ea80000000c00 */
[----:B------:R-:W0:Y:S04]  /*0300*/  LDS R24, [R0+0x80] ;  /* 0x0000800000187984 */ /* 0x000e280000000800 */
[----:B------:R-:W1:Y:S04]  /*0310*/  LDS R25, [R0+0x100] ;  /* 0x0001000000197984 */ /* 0x000e680000000800 */
[----:B------:R-:W3:Y:S04]  /*0320*/  LDS R14, [R0+0x180] ;  /* 0x00018000000e7984 */ /* 0x000ee80000000800 */
[----:B------:R-:W-:Y:S04]  /*0330*/  LDS R13, [R0+0x200] ;  /* 0x00020000000d7984 */ /* 0x000fe80000000800 */
[----:B------:R-:W4:Y:S04]  /*0340*/  LDS.128 R4, [R16+0x810] ;  /* 0x0008100010047984 */ /* 0x000f280000000c00 */
[----:B------:R-:W5:Y:S04]  /*0350*/  LDS R12, [R0+0x280] ;  /* 0x00028000000c7984 */ /* 0x000f680000000800 */
[----:B------:R-:W-:Y:S04]  /*0360*/  LDS R23, [R0+0x400] ;  /* 0x0004000000177984 */ /* 0x000fe80000000800 */
[----:B------:R-:W-:Y:S01]  /*0370*/  LDS R27, [R0+0x580] ;  /* 0x00058000001b7984 */ /* 0x000fe20000000800 */
[----:B--2---:R-:W-:-:S03]  /*0380*/  VIADDMNMX.U32 R8, R22, R8, R15, PT ;  /* 0x0000000816087246 */ /* 0x004fc6000380000f */
[----:B------:R-:W2:Y:S01]  /*0390*/  LDS R15, [R0+0x300] ;  /* 0x00030000000f7984 */ /* 0x000ea20000000800 */
[----:B0-----:R-:W-:-:S03]  /*03a0*/  VIADDMNMX.U32 R9, R24, R9, R8, PT ;  /* 0x0000000918097246 */ /* 0x001fc60003800008 */
[----:B------:R-:W0:Y:S01]  /*03b0*/  LDS R22, [R0+0x380] ;  /* 0x0003800000167984 */ /* 0x000e220000000800 */
[----:B-1----:R-:W-:-:S03]  /*03c0*/  VIADDMNMX.U32 R9, R25, R10, R9, PT ;  /* 0x0000000a19097246 */ /* 0x002fc60003800009 */
[----:B------:R-:W-:Y:S01]  /*03d0*/  LDS R25, [R0+0x600] ;  /* 0x0006000000197984 */ /* 0x000fe20000000800 */
[----:B---3--:R-:W-:-:S03]  /*03e0*/  VIADDMNMX.U32 R24, R14, R11, R9, PT ;  /* 0x0000000b0e187246 */ /* 0x008fc60003800009 */
[----:B------:R-:W1:Y:S04]  /*03f0*/  LDS.128 R8, [R16+0x820] ;  /* 0x0008200010087984 */ /* 0x000e680000000c00 */
[----:B------:R-:W3:Y:S01]  /*0400*/  LDS R14, [R0+0x480] ;  /* 0x00048000000e7984 */ /* 0x000ee20000000800 */
[----:B----4-:R-:W-:-:S03]  /*0410*/  VIADDMNMX.U32 R4, R13, R4, R24, PT ;  /* 0x000000040d047246 */ /* 0x010fc60003800018 */
[----:B------:R-:W-:Y:S01]  /*0420*/  LDS R24, [R0+0x680] ;  /* 0x0006800000187984 */ /* 0x000fe20000000800 */
[----:B-----5:R-:W-:-:S04]  /*0430*/  VIADDMNMX.U32 R4, R12, R5, R4, PT ;  /* 0x000000050c047246 */ /* 0x020fc80003800004 */
[----:B--2---:R-:W-:-:S04]  /*0440*/  VIADDMNMX.U32 R4, R15, R6, R4, PT ;  /* 0x000000060f047246 */ /* 0x004fc80003800004 */
[----:B0-----:R-:W-:Y:S02]  /*0450*/  VIADDMNMX.U32 R4, R22, R7, R4, PT ;  /* 0x0000000716047246 */ /* 0x001fe40003800004 */
[----:B------:R-:W-:Y:S02]  /*0460*/  LDS R22, [R0+0x780] ;  /* 0x0007800000167984 */ /* 0x000fe40000000800 */
[----:B-1----:R-:W-:Y:S02]  /*0470*/  VIADDMNMX.U32 R4, R23, R8, R4, PT ;  /* 0x0000000817047246 */ /* 0x002fe40003800004 */
[----:B------:R-:W0:Y:S02]  /*0480*/  LDS R8, [R0+0x500] ;  /* 0x0005000000087984 */ /* 0x000e240000000800 */
[----:B---3--:R-:W-:Y:S02]  /*0490*/  VIADDMNMX.U32 R9, R14, R9, R4, PT ;  /* 0x000000090e097246 */ /* 0x008fe40003800004 */
[----:B------:R-:W-:Y:S04]  /*04a0*/  LDS R23, [R0+0x700] ;  /* 0x0007000000177984 */ /* 0x000fe80000000800 */
[----:B------:R-:W1:Y:S01]  /*04b0*/  LDS.128 R12, [R16+0x830] ;  /* 0x00083000100c7984 */ /* 0x000e620000000c00 */
[----:B------:R-:W-:Y:S01]  /*04c0*/  LOP3.LUT R5, R17, 0x3f0, RZ, 0xc0, !PT ;  /* 0x000003f011057812 */ /* 0x000fe200078ec0ff */
[----:B------:R-:W-:Y:S03]  /*04d0*/  BAR.SYNC.DEFER_BLOCKING 0x0 ;  /* 0x0000000000007b1d */ /* 0x000fe60000010000 */
[----:B------:R-:W-:-:S13]  /*04e0*/  ISETP.NE.AND P0, PT, R5, 0x10, PT ;  /* 0x000000100500780c */ /* 0x000fda0003f05270 */
[----:B------:R-:W2:Y:S04]  /*04f0*/  @!P0 LDG.E R28, desc[UR6][R28.64] ;  /* 0x000000061c1c8981 */ /* 0x000ea8000c1e1900 */
[----:B------:R-:W3:Y:S01]  /*0500*/  @!P0 LDG.E R18, desc[UR6][R18.64] ;  /* 0x0000000612128981 */ /* 0x000ee2000c1e1900 */
[----:B0-----:R-:W-:-:S04]  /*0510*/  VIADDMNMX.U32 R8, R8, R10, R9, PT ;  /* 0x0000000a08087246 */ /* 0x001fc80003800009 */
[----:B------:R-:W-:-:S04]  /*0520*/  VIADDMNMX.U32 R8, R27, R11, R8, PT ;  /* 0x0000000b1b087246 */ /* 0x000fc80003800008 */
[----:B-1----:R-:W-:-:S04]  /*0530*/  VIADDMNMX.U32 R12, R25, R12, R8, PT ;  /* 0x0000000c190c7246 */ /* 0x002fc80003800008 */
[----:B------:R-:W-:-:S04]  /*0540*/  VIADDMNMX.U32 R12, R24, R13, R12, PT ;  /* 0x0000000d180c7246 */ /* 0x000fc8000380000c */
[----:B------:R-:W-:-:S04]  /*0550*/  VIADDMNMX.U32 R12, R23, R14, R12, PT ;  /* 0x0000000e170c7246 */ /* 0x000fc8000380000c */
[----:B------:R-:W-:Y:S01]  /*0560*/  VIADDMNMX.U32 R15, R22, R15, R12, PT ;  /* 0x0000000f160f7246 */ /* 0x000fe2000380000c */
[----:B--2---:R-:W-:Y:S04]  /*0570*/  @!P0 STS [R21], R28 ;  /* 0x0000001c15008388 */ /* 0x004fe80000000800 */
[----:B---3--:R-:W-:Y:S01]  /*0580*/  @!P0 STS [R20+UR4+0x800], R18 ;  /* 0x0008001214008988 */ /* 0x008fe20008000804 */
[----:B------:R-:W-:Y:S06]  /*0590*/  BAR.SYNC.DEFER_BLOCKING 0x0 ;  /* 0x0000000000007b1d */ /* 0x000fec0000010000 */
[----:B------:R-:W-:Y:S04]  /*05a0*/  LDS R26, [R0] ;  /* 0x00000000001a7984 */ /* 0x000fe80000000800 */
[----:B------:R-:W0:Y:S04]  /*05b0*/  LDS.128 R4, [R16+0x800] ;  /* 0x0008000010047984 */ /* 0x000e280000000c00 */
        /* <DEDUP_REMOVED lines=17> */
[----:B------:R-:W-:Y:S01]  /*06d0*/  LDS R21, [R0+0x600] ;  /* 0x0006000000157984 */ /* 0x000fe20000000800 */
[----:B----4-:R-:W-:-:S03]  /*06e0*/  VIADDMNMX.U32 R8, R25, R8, R6, PT ;  /* 0x0000000819087246 */ /* 0x010fc60003800006 */
[----:B------:R-:W3:Y:S01]  /*06f0*/  LDS.128 R4, [R16+0x830] ;  /* 0x0008300010047984 */ /* 0x000ee20000000c00 */
[----:B-----5:R-:W-:-:S03]  /*0700*/  VIADDMNMX.U32 R25, R18, R9, R8, PT ;  /* 0x0000000912197246 */ /* 0x020fc60003800008 */
[----:B------:R-:W4:Y:S04]  /*0710*/  LDS R18, [R0+0x680] ;  /* 0x0006800000127984 */ /* 0x000f280000000800 */
        /* <DEDUP_REMOVED lines=10> */
[----:B-----5:R-:W-:Y:S01]  /*07c0*/  VIADDMNMX.U32 R6, R9, R6, R4, PT ;  /* 0x0000000609067246 */ /* 0x020fe20003800004 */
[----:B------:R-:W-:Y:S01]  /*07d0*/  BAR.SYNC.DEFER_BLOCKING 0x0 ;  /* 0x0000000000007b1d */ /* 0x000fe20000010000 */
[C---:B------:R-:W-:Y:S02]  /*07e0*/  IMAD R4, R17.reuse, 0x80, R0 ;  /* 0x0000008011047824 */ /* 0x040fe400078e0200 */
[----:B------:R-:W-:Y:S01]  /*07f0*/  VIADDMNMX.U32 R7, R8, R7, R6, PT ;  /* 0x0000000708077246 */ /* 0x000fe20003800006 */
[----:B------:R-:W-:-:S04]  /*0800*/  IMAD R16, R17, 0x40, R16 ;  /* 0x0000004011107824 */ /* 0x000fc800078e0210 */
[----:B------:R-:W-:Y:S01]  /*0810*/  STS [R4], R7 ;  /* 0x0000000704007388 */ /* 0x000fe20000000800 */
[----:B------:R-:W-:Y:S06]  /*0820*/  BAR.SYNC.DEFER_BLOCKING 0x0 ;  /* 0x0000000000007b1d */ /* 0x000fec0000010000 */
[----:B------:R-:W-:Y:S04]  /*0830*/  LDS R5, [R16] ;  /* 0x0000000010057984 */ /* 0x000fe80000000800 */
        /* <DEDUP_REMOVED lines=223> */
[----:B------:R-:W0:Y:S04]  /*1630*/  LDS R7, [R4] ;  /* 0x0000000004077984 */ /* 0x000e280000000800 */
[----:B0-----:R-:W-:Y:S01]  /*1640*/  STG.E desc[UR6][R2.64], R7 ;  /* 0x0000000702007986 */ /* 0x001fe2000c101906 */
[----:B------:R-:W-:Y:S05]  /*1650*/  EXIT ;  /* 0x000000000000794d */ /* 0x000fea0003800000 */
.L_x_12:
        /* <DEDUP_REMOVED lines=10> */
.L_x_25:


//--------------------- .text._Z28CalculateKIterRestLeadBlocksPjjj --------------------------
	.section	.text._Z28CalculateKIterRestLeadBlocksPjjj,"ax",@progbits
	.align	128
        .global         _Z28CalculateKIterRestLeadBlocksPjjj
        .type           _Z28CalculateKIterRestLeadBlocksPjjj,@function
        .size           _Z28CalculateKIterRestLeadBlocksPjjj,(.L_x_26 - _Z28CalculateKIterRestLeadBlocksPjjj)
        .other          _Z28CalculateKIterRestLeadBlocksPjjj,@"STO_CUDA_ENTRY STV_DEFAULT"
_Z28CalculateKIterRestLeadBlocksPjjj:
.text._Z28CalculateKIterRestLeadBlocksPjjj:
[----:B------:R-:W-:Y:S08]  /*0000*/  LDC R1, c[0x0][0x37c] ;  /* 0x0000df00ff017b82 */ /* 0x000ff00000000800 */
[----:B------:R-:W0:Y:S08]  /*0010*/  S2UR UR4, SR_CTAID.X ;  /* 0x00000000000479c3 */ /* 0x000e300000002500 */
[----:B------:R-:W0:Y:S02]  /*0020*/  LDC R11, c[0x0][0x38c] ;  /* 0x0000e300ff0b7b82 */ /* 0x000e240000000800 */
[----:B0-----:R-:W-:-:S13]  /*0030*/  ISETP.NE.AND P0, PT, R11, UR4, PT ;  /* 0x000000040b007c0c */ /* 0x001fda000bf05270 */
[----:B------:R-:W-:Y:S05]  /*0040*/  @!P0 EXIT ;  /* 0x000000000000894d */ /* 0x000fea0003800000 */
[----:B------:R-:W0:Y:S01]  /*0050*/  S2R R2, SR_CTAID.Y ;  /* 0x0000000000027919 */ /* 0x000e220000002600 */
[----:B------:R-:W-:-:S05]  /*0060*/  VIADD R0, R11, 0xffffffff ;  /* 0xffffffff0b007836 */ /* 0x000fca0000000000 */
[----:B------:R-:W-:Y:S02]  /*0070*/  ISETP.NE.AND P0, PT, R0, UR4, PT ;  /* 0x0000000400007c0c */ /* 0x000fe4000bf05270 */
[----:B0-----:R-:W-:-:S13]  /*0080*/  ISETP.EQ.AND P1, PT, R2, 0x1, PT ;  /* 0x000000010200780c */ /* 0x001fda0003f22270 */
[----:B------:R-:W-:Y:S05]  /*0090*/  @!P0 EXIT P1 ;  /* 0x000000000000894d */ /* 0x000fea0000800000 */
[----:B------:R-:W0:Y:S01]  /*00a0*/  S2R R0, SR_TID.X ;  /* 0x0000000000007919 */ /* 0x000e220000002100 */
[----:B------:R-:W-:Y:S01]  /*00b0*/  ISETP.NE.AND P0, PT, R2, RZ, PT ;  /* 0x000000ff0200720c */ /* 0x000fe20003f05270 */
[----:B------:R-:W1:Y:S01]  /*00c0*/  LDCU UR5, c[0x0][0x388] ;  /* 0x00007100ff0577ac */ /* 0x000e620008000800 */
[----:B------:R-:W2:Y:S01]  /*00d0*/  LDC.64 R2, c[0x0][0x380] ;  /* 0x0000e000ff027b82 */ /* 0x000ea20000000a00 */
[----:B------:R-:W3:Y:S01]  /*00e0*/  S2R R18, SR_TID.Y ;  /* 0x0000000000127919 */ /* 0x000ee20000002200 */
[----:B------:R-:W-:Y:S01]  /*00f0*/  LEA R4, R11, 0xffffffe0, 0x5 ;  /* 0xffffffe00b047811 */ /* 0x000fe200078e28ff */
[----:B------:R-:W-:Y:S01]  /*0100*/  USHF.L.U32 UR4, UR4, 0x5, URZ ;  /* 0x0000000504047899 */ /* 0x000fe200080006ff */
[----:B------:R-:W4:Y:S01]  /*0110*/  LDCU.64 UR8, c[0x0][0x358] ;  /* 0x00006b00ff0877ac */ /* 0x000f220008000a00 */
[----:B------:R-:W5:Y:S06]  /*0120*/  LDCU.64 UR6, c[0x0][0x380] ;  /* 0x00007000ff0677ac */ /* 0x000f6c0008000a00 */
[----:B------:R-:W-:-:S02]  /*0130*/  @!P0 IMAD.MOV.U32 R5, RZ, RZ, R4 ;  /* 0x000000ffff058224 */ /* 0x000fc400078e0004 */
[----:B------:R-:W-:Y:S02]  /*0140*/  @!P0 IMAD.U32 R7, RZ, RZ, UR4 ;  /* 0x00000004ff078e24 */ /* 0x000fe4000f8e00ff */
[----:B------:R-:W-:Y:S02]  /*0150*/  @P0 IMAD.U32 R5, RZ, RZ, UR4 ;  /* 0x00000004ff050e24 */ /* 0x000fe4000f8e00ff */
[----:B------:R-:W-:-:S04]  /*0160*/  @P0 IMAD.MOV.U32 R7, RZ, RZ, R4 ;  /* 0x000000ffff070224 */ /* 0x000fc800078e0004 */
[C---:B0-----:R-:W-:Y:S02]  /*0170*/  IMAD.IADD R6, R0.reuse, 0x1, R7 ;  /* 0x0000000100067824 */ /* 0x041fe400078e0207 */
[--C-:B------:R-:W-:Y:S02]  /*0180*/  IMAD.IADD R4, R0, 0x1, R5.reuse ;  /* 0x0000000100047824 */ /* 0x100fe400078e0205 */
[----:B---3--:R-:W-:Y:S01]  /*0190*/  IMAD.IADD R9, R18, 0x1, R5 ;  /* 0x0000000112097824 */ /* 0x008fe200078e0205 */
[----:B------:R-:W-:Y:S01]  /*01a0*/  LEA R11, P0, R11, R18, 0x5 ;  /* 0x000000120b0b7211 */ /* 0x000fe200078028ff */
[----:B-1----:R-:W-:Y:S01]  /*01b0*/  IMAD R4, R4, UR5, RZ ;  /* 0x0000000504047c24 */ /* 0x002fe2000f8e02ff */
        /* <DEDUP_REMOVED lines=31> */
[C---:B------:R-:W-:Y:S02]  /*03b0*/  LEA R16, R18.reuse, UR4, 0x6 ;  /* 0x0000000412107c11 */ /* 0x040fe4000f8e30ff */
[----:B------:R-:W-:Y:S01]  /*03c0*/  LOP3.LUT R18, R18, 0x3f0, RZ, 0xc0, !PT ;  /* 0x000003f012127812 */ /* 0x000fe200078ec0ff */
        /* <DEDUP_REMOVED lines=9> */
[----:B------:R-:W4:Y:S04]  /*0460*/  LDS.128 R4, [R16+0x10] ;  /* 0x0000100010047984 */ /* 0x000f280000000c00 */
[----:B------:R-:W-:Y:S04]  /*0470*/  LDS R28, [R0+0x500] ;  /* 0x00050000001c7984 */ /* 0x000fe80000000800 */
[----:B------:R-:W-:Y:S04]  /*0480*/  LDS R29, [R0+0x600] ;  /* 0x00060000001d7984 */ /* 0x000fe80000000800 */
[----:B------:R-:W-:Y:S04]  /*0490*/  LDS R26, [R0+0x680] ;  /* 0x00068000001a7984 */ /* 0x000fe80000000800 */
[----:B------:R-:W-:Y:S01]  /*04a0*/  LDS R22, [R0+0x780] ;  /* 0x0007800000167984 */ /* 0x000fe20000000800 */
[----:B--2---:R-:W-:-:S03]  /*04b0*/  VIADDMNMX.U32 R24, R15, R8, R13, PT ;  /* 0x000000080f187246 */ /* 0x004fc6000380000d */
[----:B------:R-:W2:Y:S01]  /*04c0*/  LDS R8, [R0+0x280] ;  /* 0x0002800000087984 */ /* 0x000ea20000000800 */
[----:B0-----:R-:W-:-:S03]  /*04d0*/  VIADDMNMX.U32 R23, R23, R9, R24, PT ;  /* 0x0000000917177246 */ /* 0x001fc60003800018 */
[----:B------:R-:W0:Y:S01]  /*04e0*/  LDS R9, [R0+0x300] ;  /* 0x0003000000097984 */ /* 0x000e220000000800 */
[----:B-1----:R-:W-:-:S03]  /*04f0*/  VIADDMNMX.U32 R23, R25, R10, R23, PT ;  /* 0x0000000a19177246 */ /* 0x002fc60003800017 */
[----:B------:R-:W1:Y:S01]  /*0500*/  LDS R10, [R0+0x380] ;  /* 0x00038000000a7984 */ /* 0x000e620000000800 */
[----:B---3--:R-:W-:-:S03]  /*0510*/  VIADDMNMX.U32 R23, R12, R11, R23, PT ;  /* 0x0000000b0c177246 */ /* 0x008fc60003800017 */
[----:B------:R-:W-:Y:S04]  /*0520*/  LDS R11, [R0+0x400] ;  /* 0x00040000000b7984 */ /* 0x000fe80000000800 */
[----:B------:R-:W3:Y:S01]  /*0530*/  LDS.128 R12, [R16+0x20] ;  /* 0x00002000100c7984 */ /* 0x000ee20000000c00 */
[----:B----4-:R-:W-:-:S03]  /*0540*/  VIADDMNMX.U32 R4, R19, R4, R23, PT ;  /* 0x0000000413047246 */ /* 0x010fc60003800017 */
[----:B------:R-:W4:Y:S04]  /*0550*/  LDS R24, [R0+0x480] ;  /* 0x0004800000187984 */ /* 0x000f280000000800 */
[----:B------:R-:W-:Y:S01]  /*0560*/  LDS R23, [R0+0x700] ;  /* 0x0007000000177984 */ /* 0x000fe20000000800 */
[----:B--2---:R-:W-:-:S04]  /*0570*/  VIADDMNMX.U32 R4, R8, R5, R4, PT ;  /* 0x0000000508047246 */ /* 0x004fc80003800004 */
[----:B0-----:R-:W-:-:S04]  /*0580*/  VIADDMNMX.U32 R4, R9, R6, R4, PT ;  /* 0x0000000609047246 */ /* 0x001fc80003800004 */
[----:B-1----:R-:W-:-:S04]  /*0590*/  VIADDMNMX.U32 R4, R10, R7, R4, PT ;  /* 0x000000070a047246 */ /* 0x002fc80003800004 */
[----:B---3--:R-:W-:Y:S02]  /*05a0*/  VIADDMNMX.U32 R19, R11, R12, R4, PT ;  /* 0x0000000c0b137246 */ /* 0x008fe40003800004 */
[----:B------:R-:W0:Y:S04]  /*05b0*/  LDS R12, [R0+0x580] ;  /* 0x00058000000c7984 */ /* 0x000e280000000800 */
[----:B------:R-:W1:Y:S01]  /*05c0*/  LDS.128 R8, [R16+0x30] ;  /* 0x0000300010087984 */ /* 0x000e620000000c00 */
[----:B------:R-:W-:Y:S01]  /*05d0*/  BAR.SYNC.DEFER_BLOCKING 0x0 ;  /* 0x0000000000007b1d */ /* 0x000fe20000010000 */
[----:B------:R-:W-:-:S13]  /*05e0*/  ISETP.NE.AND P0, PT, R18, 0x10, PT ;  /* 0x000000101200780c */ /* 0x000fda0003f05270 */
[----:B------:R-:W2:Y:S04]  /*05f0*/  @!P0 LDG.E R30, desc[UR8][R30.64] ;  /* 0x000000081e1e8981 */ /* 0x000ea8000c1e1900 */
[----:B------:R-:W3:Y:S01]  /*0600*/  @!P0 LDG.E R20, desc[UR8][R20.64] ;  /* 0x0000000814148981 */ /* 0x000ee2000c1e1900 */
[----:B----4-:R-:W-:-:S04]  /*0610*/  VIADDMNMX.U32 R13, R24, R13, R19, PT ;  /* 0x0000000d180d7246 */ /* 0x010fc80003800013 */
        /* <DEDUP_REMOVED lines=48> */
.L_x_13:
        /* <DEDUP_REMOVED lines=14> */
.L_x_26:


//--------------------- .text._Z30CalculateKIterLeadRowAndColumnPjjj --------------------------
	.section	.text._Z30CalculateKIterLeadRowAndColumnPjjj,"ax",@progbits
	.align	128
        .global         _Z30CalculateKIterLeadRowAndColumnPjjj
        .type           _Z30CalculateKIterLeadRowAndColumnPjjj,@function
        .size           _Z30CalculateKIterLeadRowAndColumnPjjj,(.L_x_27 - _Z30CalculateKIterLeadRowAndColumnPjjj)
        .other          _Z30CalculateKIterLeadRowAndColumnPjjj,@"STO_CUDA_ENTRY STV_DEFAULT"
_Z30CalculateKIterLeadRowAndColumnPjjj:
.text._Z30CalculateKIterLeadRowAndColumnPjjj:
[----:B------:R-:W-:Y:S01]  /*0000*/  LDC R1, c[0x0][0x37c] ;  /* 0x0000df00ff017b82 */ /* 0x000fe20000000800 */
[----:B------:R-:W0:Y:S07]  /*0010*/  S2R R0, SR_TID.Y ;  /* 0x0000000000007919 */ /* 0x000e2e0000002200 */
[----:B------:R-:W1:Y:S01]  /*0020*/  LDC R8, c[0x0][0x38c] ;  /* 0x0000e300ff087b82 */ /* 0x000e620000000800 */
[----:B------:R-:W2:Y:S01]  /*0030*/  S2R R4, SR_TID.X ;  /* 0x0000000000047919 */ /* 0x000ea20000002100 */
[----:B------:R-:W1:Y:S01]  /*0040*/  S2R R7, SR_CTAID.X ;  /* 0x0000000000077919 */ /* 0x000e620000002500 */
[----:B0-----:R-:W-:-:S04]  /*0050*/  IMAD.SHL.U32 R9, R0, 0x20, RZ ;  /* 0x0000002000097824 */ /* 0x001fc800078e00ff */
[----:B--2---:R-:W-:Y:S01]  /*0060*/  IMAD.IADD R5, R9, 0x1, R4 ;  /* 0x0000000109057824 */ /* 0x004fe200078e0204 */
[----:B-1----:R-:W-:-:S04]  /*0070*/  ISETP.NE.AND P0, PT, R7, R8, PT ;  /* 0x000000080700720c */ /* 0x002fc80003f05270 */
[----:B------:R-:W-:-:S13]  /*0080*/  ISETP.GT.U32.OR P0, PT, R5, 0x400, !P0 ;  /* 0x000004000500780c */ /* 0x000fda0004704470 */
[----:B------:R-:W-:Y:S05]  /*0090*/  @P0 EXIT ;  /* 0x000000000000094d */ /* 0x000fea0003800000 */
[----:B------:R-:W0:Y:S01]  /*00a0*/  S2R R6, SR_CTAID.Y ;  /* 0x0000000000067919 */ /* 0x000e220000002600 */
[----:B------:R-:W1:Y:S01]  /*00b0*/  LDC.64 R2, c[0x0][0x380] ;  /* 0x0000e000ff027b82 */ /* 0x000e620000000a00 */
[----:B------:R-:W2:Y:S01]  /*00c0*/  LDCU UR7, c[0x0][0x388] ;  /* 0x00007100ff0777ac */ /* 0x000ea20008000800 */
[----:B------:R-:W3:Y:S01]  /*00d0*/  LDCU.64 UR8, c[0x0][0x358] ;  /* 0x00006b00ff0877ac */ /* 0x000ee20008000a00 */
[----:B0-----:R-:W-:-:S04]  /*00e0*/  ISETP.NE.AND P0, PT, R6, RZ, PT ;  /* 0x000000ff0600720c */ /* 0x001fc80003f05270 */
[CC--:B------:R-:W-:Y:S02]  /*00f0*/  SEL R11, R7.reuse, R8.reuse, P0 ;  /* 0x00000008070b7207 */ /* 0x0c0fe40000000000 */
[----:B------:R-:W-:-:S03]  /*0100*/  SEL R7, R7, R8, !P0 ;  /* 0x0000000807077207 */ /* 0x000fc60004000000 */
[----:B------:R-:W-:Y:S02]  /*0110*/  IMAD R11, R11, 0x20, R0 ;  /* 0x000000200b0b7824 */ /* 0x000fe400078e0200 */
[----:B------:R-:W-:-:S04]  /*0120*/  IMAD R6, R7, 0x20, R4 ;  /* 0x0000002007067824 */ /* 0x000fc800078e0204 */
[----:B--2---:R-:W-:-:S04]  /*0130*/  IMAD R11, R11, UR7, R6 ;  /* 0x000000070b0b7c24 */ /* 0x004fc8000f8e0206 */
[----:B-1----:R-:W-:-:S05]  /*0140*/  IMAD.WIDE.U32 R2, R11, 0x4, R2 ;  /* 0x000000040b027825 */ /* 0x002fca00078e0002 */
[----:B---3--:R-:W2:Y:S01]  /*0150*/  LDG.E R6, desc[UR8][R2.64] ;  /* 0x0000000802067981 */ /* 0x008ea2000c1e1900 */
[----:B------:R-:W0:Y:S01]  /*0160*/  S2UR UR6, SR_CgaCtaId ;  /* 0x00000000000679c3 */ /* 0x000e220000008800 */
[----:B------:R-:W-:Y:S01]  /*0170*/  UMOV UR4, 0x400 ;  /* 0x0000040000047882 */ /* 0x000fe20000000000 */
[----:B------:R-:W-:Y:S01]  /*0180*/  IMAD.SHL.U32 R7, R8, 0x20, RZ ;  /* 0x0000002008077824 */ /* 0x000fe200078e00ff */
[----:B------:R-:W-:-:S04]  /*0190*/  UIADD3 UR5, UPT, UPT, UR4, 0x800, URZ ;  /* 0x0000080004057890 */ /* 0x000fc8000fffe0ff */
[----:B0-----:R-:W-:-:S06]  /*01a0*/  ULEA UR5, UR6, UR5, 0x18 ;  /* 0x0000000506057291 */ /* 0x001fcc000f8ec0ff */
[----:B------:R-:W-:-:S05]  /*01b0*/  LEA R5, R5, UR5, 0x2 ;  /* 0x0000000505057c11 */ /* 0x000fca000f8e10ff */
[----:B--2---:R0:W-:Y:S01]  /*01c0*/  STS [R5], R6 ;  /* 0x0000000605007388 */ /* 0x0041e20000000800 */
[----:B------:R-:W-:Y:S06]  /*01d0*/  BAR.SYNC.DEFER_BLOCKING 0x0 ;  /* 0x0000000000007b1d */ /* 0x000fec0000010000 */
[----:B------:R-:W-:Y:S05]  /*01e0*/  @!P0 BRA `(.L_x_14) ;  /* 0x0000000c00f48947 */ /* 0x000fea0003800000 */
[----:B------:R-:W1:Y:S01]  /*01f0*/  LDCU.64 UR10, c[0x0][0x380] ;  /* 0x00007000ff0a77ac */ /* 0x000e620008000a00 */
[C---:B------:R-:W-:Y:S02]  /*0200*/  IADD3 R10, P1, PT, R7.reuse, R4, RZ ;  /* 0x00000004070a7210 */ /* 0x040fe40007f3e0ff */
[----:B------:R-:W-:-:S03]  /*0210*/  IADD3 R7, P0, PT, R7, R0, RZ ;  /* 0x0000000007077210 */ /* 0x000fc60007f1e0ff */
[----:B------:R-:W-:Y:S02]  /*0220*/  IMAD.X R11, RZ, RZ, RZ, P1 ;  /* 0x000000ffff0b7224 */ /* 0x000fe400008e06ff */
[----:B0-----:R-:W-:Y:S01]  /*0230*/  IMAD.X R6, RZ, RZ, RZ, P0 ;  /* 0x000000ffff067224 */ /* 0x001fe200000e06ff */
[----:B------:R-:W-:Y:S01]  /*0240*/  ISETP.GE.U32.AND P0, PT, R0, 0x10, PT ;  /* 0x000000100000780c */ /* 0x000fe20003f06070 */
[----:B------:R-:W-:-:S04]  /*0250*/  IMAD.WIDE.U32 R10, R7, UR7, R10 ;  /* 0x00000007070a7c25 */ /* 0x000fc8000f8e000a */
[----:B------:R-:W-:-:S04]  /*0260*/  IMAD R13, R6, UR7, RZ ;  /* 0x00000007060d7c24 */ /* 0x000fc8000f8e02ff */
[----:B------:R-:W-:Y:S01]  /*0270*/  IMAD.IADD R7, R11, 0x1, R13 ;  /* 0x000000010b077824 */ /* 0x000fe200078e020d */
[----:B-1----:R-:W-:-:S04]  /*0280*/  LEA R6, P1, R10, UR10, 0x2 ;  /* 0x0000000a0a067c11 */ /* 0x002fc8000f8210ff */
[----:B------:R-:W-:-:S05]  /*0290*/  LEA.HI.X R7, R10, UR11, R7, 0x2, P1 ;  /* 0x0000000b0a077c11 */ /* 0x000fca00088f1407 */
[----:B------:R-:W2:Y:S01]  /*02a0*/  @!P0 LDG.E R11, desc[UR8][R6.64] ;  /* 0x00000008060b8981 */ /* 0x000ea2000c1e1900 */
[----:B------:R-:W-:Y:S01]  /*02b0*/  LOP3.LUT R9, R9, 0x1e0, RZ, 0xc0, !PT ;  /* 0x000001e009097812 */ /* 0x000fe200078ec0ff */
[----:B------:R-:W-:Y:S01]  /*02c0*/  ULEA UR4, UR6, UR4, 0x18 ;  /* 0x0000000406047291 */ /* 0x000fe2000f8ec0ff */
[----:B------:R-:W-:Y:S03]  /*02d0*/  BSSY.RECONVERGENT B0, `(.L_x_15) ;  /* 0x000007c000007945 */ /* 0x000fe60003800200 */
[----:B------:R-:W-:Y:S01]  /*02e0*/  IMAD.IADD R8, R9, 0x1, R4 ;  /* 0x0000000109087824 */ /* 0x000fe200078e0204 */
[----:B------:R-:W-:Y:S02]  /*02f0*/  LEA R9, R0, UR5, 0x7 ;  /* 0x0000000500097c11 */ /* 0x000fe4000f8e38ff */
[----:B------:R-:W-:Y:S02]  /*0300*/  LEA R4, R4, UR4, 0x2 ;  /* 0x0000000404047c11 */ /* 0x000fe4000f8e10ff */
[----:B------:R-:W-:-:S02]  /*0310*/  LEA R8, R8, UR4, 0x2 ;  /* 0x0000000408087c11 */ /* 0x000fc4000f8e10ff */
[----:B------:R-:W-:-:S04]  /*0320*/  LOP3.LUT R0, R0, 0x3f0, RZ, 0xc0, !PT ;  /* 0x000003f000007812 */ /* 0x000fc800078ec0ff */
[----:B------:R-:W-:Y:S01]  /*0330*/  ISETP.NE.AND P1, PT, R0, 0x10, PT ;  /* 0x000000100000780c */ /* 0x000fe20003f25270 */
[----:B--2---:R-:W-:Y:S01]  /*0340*/  @!P0 STS [R8], R11 ;  /* 0x0000000b08008388 */ /* 0x004fe20000000800 */
        /* <DEDUP_REMOVED lines=116> */
.L_x_16:
[----:B------:R-:W-:Y:S05]  /*0a90*/  BSYNC.RECONVERGENT B0 ;  /* 0x0000000000007941 */ /* 0x000fea0003800200 */
.L_x_15:
[----:B------:R-:W-:Y:S06]  /*0aa0*/  BAR.SYNC.DEFER_BLOCKING 0x0 ;  /* 0x0000000000007b1d */ /* 0x000fec0000010000 */
[----:B------:R-:W-:Y:S04]  /*0ab0*/  LDS R0, [R9+0x40] ;  /* 0x0000400009007984 */ /* 0x000fe80000000800 */
[----:B-1----:R-:W1:Y:S04]  /*0ac0*/  LDS R7, [R4] ;  /* 0x0000000004077984 */ /* 0x002e680000000800 */
[----:B------:R-:W2:Y:S01]  /*0ad0*/  LDS R11, [R5] ;  /* 0x00000000050b7984 */ /* 0x000ea20000000800 */
[----:B-1----:R-:W-:-:S05]  /*0ae0*/  IMAD.IADD R0, R0, 0x1, R7 ;  /* 0x0000000100007824 */ /* 0x002fca00078e0207 */
[----:B--2---:R-:W-:-:S13]  /*0af0*/  ISETP.GE.U32.AND P0, PT, R0, R11, PT ;  /* 0x0000000b0000720c */ /* 0x004fda0003f06070 */
[----:B------:R-:W-:Y:S01]  /*0b00*/  @!P0 STS [R5], R0 ;  /* 0x0000000005008388 */ /* 0x000fe20000000800 */
[----:B------:R-:W-:Y:S06]  /*0b10*/  BAR.SYNC.DEFER_BLOCKING 0x0 ;  /* 0x0000000000007b1d */ /* 0x000fec0000010000 */
[----:B------:R-:W-:Y:S04]  /*0b20*/  LDS R6, [R9+0x44] ;  /* 0x0000440009067984 */ /* 0x000fe80000000800 */
[----:B------:R-:W1:Y:S04]  /*0b30*/  LDS R7, [R4+0x80] ;  /* 0x0000800004077984 */ /* 0x000e680000000800 */
        /* <DEDUP_REMOVED lines=101> */
[----:B------:R1:W-:Y:S01]  /*1190*/  @!P0 STS [R5], R0 ;  /* 0x0000000005008388 */ /* 0x0003e20000000800 */
[----:B------:R-:W-:Y:S06]  /*11a0*/  BAR.SYNC.DEFER_BLOCKING 0x0 ;  /* 0x0000000000007b1d */ /* 0x000fec0000010000 */
[----:B------:R-:W-:Y:S05]  /*11b0*/  BRA `(.L_x_17) ;  /* 0x0000000c00f07947 */ /* 0x000fea0003800000 */
.L_x_14:
[----:B------:R-:W0:Y:S01]  /*11c0*/  LDCU.64 UR10, c[0x0][0x380] ;  /* 0x00007000ff0a77ac */ /* 0x000e220008000a00 */
[C---:B------:R-:W-:Y:S02]  /*11d0*/  IADD3 R8, P1, PT, R7.reuse, R0, RZ ;  /* 0x0000000007087210 */ /* 0x040fe40007f3e0ff */
[----:B------:R-:W-:-:S03]  /*11e0*/  IADD3 R11, P0, PT, R7, R4, RZ ;  /* 0x00000004070b7210 */ /* 0x000fc60007f1e0ff */
[----:B------:R-:W-:Y:S02]  /*11f0*/  IMAD.X R9, RZ, RZ, RZ, P1 ;  /* 0x000000ffff097224 */ /* 0x000fe400008e06ff */
[----:B------:R-:W-:Y:S01]  /*1200*/  IMAD.X R7, RZ, RZ, RZ, P0 ;  /* 0x000000ffff077224 */ /* 0x000fe200000e06ff */
[----:B------:R-:W-:Y:S01]  /*1210*/  ISETP.GT.U32.AND P0, PT, R0, 0xf, PT ;  /* 0x0000000f0000780c */ /* 0x000fe20003f04070 */
[----:B------:R-:W-:-:S04]  /*1220*/  IMAD.WIDE.U32 R8, R11, UR7, R8 ;  /* 0x000000070b087c25 */ /* 0x000fc8000f8e0008 */
[----:B------:R-:W-:-:S04]  /*1230*/  IMAD R7, R7, UR7, RZ ;  /* 0x0000000707077c24 */ /* 0x000fc8000f8e02ff */
[----:B------:R-:W-:Y:S01]  /*1240*/  IMAD.IADD R7, R9, 0x1, R7 ;  /* 0x0000000109077824 */ /* 0x000fe200078e0207 */
[----:B0-----:R-:W-:-:S04]  /*1250*/  LEA R6, P1, R8, UR10, 0x2 ;  /* 0x0000000a08067c11 */ /* 0x001fc8000f8210ff */
[----:B------:R-:W-:-:S05]  /*1260*/  LEA.HI.X R7, R8, UR11, R7, 0x2, P1 ;  /* 0x0000000b08077c11 */ /* 0x000fca00088f1407 */
[----:B------:R-:W2:Y:S01]  /*1270*/  @!P0 LDG.E R11, desc[UR8][R6.64] ;  /* 0x00000008060b8981 */ /* 0x000ea2000c1e1900 */
[----:B------:R-:W-:Y:S01]  /*1280*/  IMAD.SHL.U32 R8, R0, 0x4, RZ ;  /* 0x0000000400087824 */ /* 0x000fe200078e00ff */
[----:B------:R-:W-:Y:S01]  /*1290*/  ULEA UR4, UR6, UR4, 0x18 ;  /* 0x0000000406047291 */ /* 0x000fe2000f8ec0ff */
[----:B------:R-:W-:Y:S03]  /*12a0*/  BSSY.RECONVERGENT B0, `(.L_x_18) ;  /* 0x000007c000007945 */ /* 0x000fe60003800200 */
[----:B------:R-:W-:-:S05]  /*12b0*/  LOP3.LUT R9, R8, 0x3c, RZ, 0xc0, !PT ;  /* 0x0000003c08097812 */ /* 0x000fca00078ec0ff */
[C---:B------:R-:W-:Y:S01]  /*12c0*/  IMAD R8, R4.reuse, 0x40, R9 ;  /* 0x0000004004087824 */ /* 0x040fe200078e0209 */
[----:B------:R-:W-:Y:S02]  /*12d0*/  LEA R4, R4, UR5, 0x2 ;  /* 0x0000000504047c11 */ /* 0x000fe4000f8e10ff */
[C---:B------:R-:W-:Y:S02]  /*12e0*/  LEA R9, R0.reuse, UR4, 0x6 ;  /* 0x0000000400097c11 */ /* 0x040fe4000f8e30ff */
[----:B------:R-:W-:-:S04]  /*12f0*/  LOP3.LUT R0, R0, 0x3f0, RZ, 0xc0, !PT ;  /* 0x000003f000007812 */ /* 0x000fc800078ec0ff */
[----:B------:R-:W-:Y:S01]  /*1300*/  ISETP.NE.AND P1, PT, R0, 0x10, PT ;  /* 0x000000100000780c */ /* 0x000fe20003f25270 */
[----:B--2---:R-:W-:Y:S01]  /*1310*/  @!P0 STS [R8+UR4], R11 ;  /* 0x0000000b08008988 */ /* 0x004fe20008000804 */
        /* <DEDUP_REMOVED lines=115> */
[----:B--2---:R1:W-:Y:S02]  /*1a50*/  STS [R8+UR4], R7 ;  /* 0x0000000708007988 */ /* 0x0043e40008000804 */
.L_x_19:
[----:B------:R-:W-:Y:S05]  /*1a60*/  BSYNC.RECONVERGENT B0 ;  /* 0x0000000000007941 */ /* 0x000fea0003800200 */
.L_x_18:
        /* <DEDUP_REMOVED lines=113> */
.L_x_17:
[----:B012---:R-:W0:Y:S04]  /*2180*/  LDS R5, [R5] ;  /* 0x0000000005057984 */ /* 0x007e280000000800 */
[----:B0-----:R-:W-:Y:S01]  /*2190*/  STG.E desc[UR8][R2.64], R5 ;  /* 0x0000000502007986 */ /* 0x001fe2000c101908 */
[----:B------:R-:W-:Y:S05]  /*21a0*/  EXIT ;  /* 0x000000000000794d */ /* 0x000fea0003800000 */
.L_x_20:
        /* <DEDUP_REMOVED lines=13> */
.L_x_27:


//--------------------- .text._Z23CalculateKIterLeadBlockPjjj --------------------------
	.section	.text._Z23CalculateKIterLeadBlockPjjj,"ax",@progbits
	.align	128
        .global         _Z23CalculateKIterLeadBlockPjjj
        .type           _Z23CalculateKIterLeadBlockPjjj,@function
        .size           _Z23CalculateKIterLeadBlockPjjj,(.L_x_28 - _Z23CalculateKIterLeadBlockPjjj)
        .other          _Z23CalculateKIterLeadBlockPjjj,@"STO_CUDA_ENTRY STV_DEFAULT"
_Z23CalculateKIterLeadBlockPjjj:
.text._Z23CalculateKIterLeadBlockPjjj:
[----:B------:R-:W-:Y:S01]  /*0000*/  LDC R1, c[0x0][0x37c] ;  /* 0x0000df00ff017b82 */ /* 0x000fe20000000800 */
[----:B------:R-:W0:Y:S01]  /*0010*/  S2R R4, SR_TID.Y ;  /* 0x0000000000047919 */ /* 0x000e220000002200 */
[----:B------:R-:W1:Y:S01]  /*0020*/  LDCU.64 UR8, c[0x0][0x388] ;  /* 0x00007100ff0877ac */ /* 0x000e620008000a00 */
[----:B------:R-:W2:Y:S01]  /*0030*/  S2R R9, SR_TID.X ;  /* 0x0000000000097919 */ /* 0x000ea20000002100 */
[----:B-1----:R-:W-:-:S06]  /*0040*/  USHF.L.U32 UR4, UR9, 0x5, URZ ;  /* 0x0000000509047899 */ /* 0x002fcc00080006ff */
[----:B0-----:R-:W-:Y:S02]  /*0050*/  VIADD R0, R4, UR4 ;  /* 0x0000000404007c36 */ /* 0x001fe40008000000 */
[----:B--2---:R-:W-:-:S05]  /*0060*/  VIADD R5, R9, UR4 ;  /* 0x0000000409057c36 */ /* 0x004fca0008000000 */
[----:B------:R-:W-:-:S04]  /*0070*/  VIMNMX.U32 R2, PT, PT, R0, R5, !PT ;  /* 0x0000000500027248 */ /* 0x000fc80007fe0000 */
[----:B------:R-:W-:-:S13]  /*0080*/  ISETP.GE.U32.AND P0, PT, R2, UR8, PT ;  /* 0x0000000802007c0c */ /* 0x000fda000bf06070 */
[----:B------:R-:W-:Y:S05]  /*0090*/  @P0 EXIT ;  /* 0x000000000000094d */ /* 0x000fea0003800000 */
[----:B------:R-:W-:Y:S02]  /*00a0*/  UIADD3 UR5, UPT, UPT, UR4, 0x20, URZ ;  /* 0x0000002004057890 */ /* 0x000fe4000fffe0ff */
[----:B------:R-:W-:-:S04]  /*00b0*/  ISETP.GE.U32.AND P0, PT, R0, UR4, PT ;  /* 0x0000000400007c0c */ /* 0x000fc8000bf06070 */
[----:B------:R-:W-:-:S13]  /*00c0*/  ISETP.GE.U32.OR P0, PT, R0, UR5, !P0 ;  /* 0x0000000500007c0c */ /* 0x000fda000c706470 */
[----:B------:R-:W-:Y:S05]  /*00d0*/  @P0 EXIT ;  /* 0x000000000000094d */ /* 0x000fea0003800000 */
[----:B------:R-:W-:-:S04]  /*00e0*/  ISETP.GE.U32.AND P0, PT, R5, UR4, PT ;  /* 0x0000000405007c0c */ /* 0x000fc8000bf06070 */
[----:B------:R-:W-:-:S13]  /*00f0*/  ISETP.GE.U32.OR P0, PT, R5, UR5, !P0 ;  /* 0x0000000505007c0c */ /* 0x000fda000c706470 */
[----:B------:R-:W-:Y:S05]  /*0100*/  @P0 EXIT ;  /* 0x000000000000094d */ /* 0x000fea0003800000 */
[----:B------:R-:W0:Y:S01]  /*0110*/  LDC.64 R2, c[0x0][0x380] ;  /* 0x0000e000ff027b82 */ /* 0x000e220000000a00 */
[----:B------:R-:W1:Y:S01]  /*0120*/  LDCU.64 UR6, c[0x0][0x358] ;  /* 0x00006b00ff0677ac */ /* 0x000e620008000a00 */
[----:B------:R-:W-:-:S04]  /*0130*/  IMAD R5, R0, UR8, R5 ;  /* 0x0000000800057c24 */ /* 0x000fc8000f8e0205 */
[----:B0-----:R-:W-:-:S05]  /*0140*/  IMAD.WIDE.U32 R2, R5, 0x4, R2 ;  /* 0x0000000405027825 */ /* 0x001fca00078e0002 */
[----:B-1----:R-:W2:Y:S01]  /*0150*/  LDG.E R7, desc[UR6][R2.64] ;  /* 0x0000000602077981 */ /* 0x002ea2000c1e1900 */
[----:B------:R-:W0:Y:S01]  /*0160*/  S2UR UR5, SR_CgaCtaId ;  /* 0x00000000000579c3 */ /* 0x000e220000008800 */
[----:B------:R-:W-:Y:S01]  /*0170*/  UMOV UR4, 0x400 ;  /* 0x0000040000047882 */ /* 0x000fe20000000000 */
[----:B------:R-:W-:Y:S01]  /*0180*/  IMAD R0, R4, 0x20, R9 ;  /* 0x0000002004007824 */ /* 0x000fe200078e0209 */
[----:B0-----:R-:W-:-:S06]  /*0190*/  ULEA UR4, UR5, UR4, 0x18 ;  /* 0x0000000405047291 */ /* 0x001fcc000f8ec0ff */
[----:B------:R-:W-:Y:S02]  /*01a0*/  LEA R0, R0, UR4, 0x2 ;  /* 0x0000000400007c11 */ /* 0x000fe4000f8e10ff */
[----:B------:R-:W-:Y:S02]  /*01b0*/  LEA R5, R4, UR4, 0x7 ;  /* 0x0000000404057c11 */ /* 0x000fe4000f8e38ff */
[----:B------:R-:W-:Y:S01]  /*01c0*/  LEA R4, R9, UR4, 0x2 ;  /* 0x0000000409047c11 */ /* 0x000fe2000f8e10ff */
[----:B--2---:R-:W-:Y:S01]  /*01d0*/  STS [R0], R7 ;  /* 0x0000000700007388 */ /* 0x004fe20000000800 */
        /* <DEDUP_REMOVED lines=228> */
.L_x_21:
        /* <DEDUP_REMOVED lines=14> */
.L_x_28:


//--------------------- .text._Z13WakeGpuKerneli  --------------------------
	.section	.text._Z13WakeGpuKerneli,"ax",@progbits
	.align	128
        .global         _Z13WakeGpuKerneli
        .type           _Z13WakeGpuKerneli,@function
        .size           _Z13WakeGpuKerneli,(.L_x_29 - _Z13WakeGpuKerneli)
        .other          _Z13WakeGpuKerneli,@"STO_CUDA_ENTRY STV_DEFAULT"
_Z13WakeGpuKerneli:
.text._Z13WakeGpuKerneli:
[----:B------:R-:W-:Y:S01]  /*0000*/  LDC R1, c[0x0][0x37c] ;  /* 0x0000df00ff017b82 */ /* 0x000fe20000000800 */
[----:B------:R-:W-:Y:S05]  /*0010*/  EXIT ;  /* 0x000000000000794d */ /* 0x000fea0003800000 */
.L_x_22:
        /* <DEDUP_REMOVED lines=14> */
.L_x_29:


//--------------------- .nv.shared._Z19CalculateRestBlocksPjjj --------------------------
	.section	.nv.shared._Z19CalculateRestBlocksPjjj,"aw",@nobits
	.sectionflags	@""
	.align	4
.nv.shared._Z19CalculateRestBlocksPjjj:
	.zero		5120


//--------------------- .nv.shared.reserved.0     --------------------------
	.section	.nv.shared.reserved.0,"aw",@nobits
	.weak		__nv_reservedSMEM_offset_0_alias
	.size		__nv_reservedSMEM_offset_0_alias, 0, 64
	.other		__nv_reservedSMEM_offset_0_alias,@"STO_CUDA_RESERVED_SHARED STV_DEFAULT"
__nv_reservedSMEM_offset_0_alias:
	.zero		0
	.zero		64


//--------------------- .nv.shared._Z27CalculateK1IterRowAndColumnPjjj --------------------------
	.section	.nv.shared._Z27CalculateK1IterRowAndColumnPjjj,"aw",@nobits
	.sectionflags	@""
	.align	4
.nv.shared._Z27CalculateK1IterRowAndColumnPjjj:
	.zero		7168


//--------------------- .nv.shared._Z24CalculateK1IterLeadBlockPjjj --------------------------
	.section	.nv.shared._Z24CalculateK1IterLeadBlockPjjj,"aw",@nobits
	.sectionflags	@""
	.align	4
.nv.shared._Z24CalculateK1IterLeadBlockPjjj:
	.zero		5120


//--------------------- .nv.shared._Z28CalculateKIterRestLeadBlocksPjjj --------------------------
	.section	.nv.shared._Z28CalculateKIterRestLeadBlocksPjjj,"aw",@nobits
	.sectionflags	@""
	.align	4
.nv.shared._Z28CalculateKIterRestLeadBlocksPjjj:
	.zero		5120


//--------------------- .nv.shared._Z30CalculateKIterLeadRowAndColumnPjjj --------------------------
	.section	.nv.shared._Z30CalculateKIterLeadRowAndColumnPjjj,"aw",@nobits
	.sectionflags	@""
	.align	4
.nv.shared._Z30CalculateKIterLeadRowAndColumnPjjj:
	.zero		7168


//--------------------- .nv.shared._Z23CalculateKIterLeadBlockPjjj --------------------------
	.section	.nv.shared._Z23CalculateKIterLeadBlockPjjj,"aw",@nobits
	.sectionflags	@""
	.align	4
.nv.shared._Z23CalculateKIterLeadBlockPjjj:
	.zero		5120


//--------------------- .nv.constant0._Z19CalculateRestBlocksPjjj --------------------------
	.section	.nv.constant0._Z19CalculateRestBlocksPjjj,"a",@progbits
	.sectionflags	@""
	.align	4
.nv.constant0._Z19CalculateRestBlocksPjjj:
	.zero		912


//--------------------- .nv.constant0._Z27CalculateK1IterRowAndColumnPjjj --------------------------
	.section	.nv.constant0._Z27CalculateK1IterRowAndColumnPjjj,"a",@progbits
	.sectionflags	@""
	.align	4
.nv.constant0._Z27CalculateK1IterRowAndColumnPjjj:
	.zero		912


//--------------------- .nv.constant0._Z24CalculateK1IterLeadBlockPjjj --------------------------
	.section	.nv.constant0._Z24CalculateK1IterLeadBlockPjjj,"a",@progbits
	.sectionflags	@""
	.align	4
.nv.constant0._Z24CalculateK1IterLeadBlockPjjj:
	.zero		912


//--------------------- .nv.constant0._Z28CalculateKIterRestLeadBlocksPjjj --------------------------
	.section	.nv.constant0._Z28CalculateKIterRestLeadBlocksPjjj,"a",@progbits
	.sectionflags	@""
	.align	4
.nv.constant0._Z28CalculateKIterRestLeadBlocksPjjj:
	.zero		912


//--------------------- .nv.constant0._Z30CalculateKIterLeadRowAndColumnPjjj --------------------------
	.section	.nv.constant0._Z30CalculateKIterLeadRowAndColumnPjjj,"a",@progbits
	.sectionflags	@""
	.align	4
.nv.constant0._Z30CalculateKIterLeadRowAndColumnPjjj:
	.zero		912


//--------------------- .nv.constant0._Z23CalculateKIterLeadBlockPjjj --------------------------
	.section	.nv.constant0._Z23CalculateKIterLeadBlockPjjj,"a",@progbits
	.sectionflags	@""
	.align	4
.nv.constant0._Z23CalculateKIterLeadBlockPjjj:
	.zero		912


//--------------------- .nv.constant0._Z13WakeGpuKerneli --------------------------
	.section	.nv.constant0._Z13WakeGpuKerneli,"a",@progbits
	.sectionflags	@""
	.align	4
.nv.constant0._Z13WakeGpuKerneli:
	.zero		900


//--------------------- SYMBOLS --------------------------

	.type		.nv.reservedSmem.offset0,@object
	.size		.nv.reservedSmem.offset0,0x4
	.type		.nv.reservedSmem.cap,@object
	.size		.nv.reservedSmem.cap,0x4
